	.target	sm_90a

	.elftype	@"ET_EXEC"


//--------------------- .note.nv.tkinfo           --------------------------
	.section	.note.nv.tkinfo,"",@"SHT_NOTE"
	.sectionflags	@"SHF_NOTE_NV_TKINFO"
	.tkinfo
        /*0018*/ 	.word	0x00000002
        /*0030*/ 	.string	""
        /*0030*/ 	.string	"ptxas"
        /*0030*/ 	.string	"Cuda compilation tools, release 13.0, V13.0.88"
        /*0030*/ 	.string	"Build cuda_13.0.r13.0/compiler.36424714_0"
        /*0030*/ 	.string	"-arch sm_90a -m 64 "



//--------------------- .note.nv.cuinfo           --------------------------
	.section	.note.nv.cuinfo,"",@"SHT_NOTE"
	.sectionflags	@"SHF_NOTE_NV_CUINFO"
        /*0018*/ 	.short	0x0002
        /*001a*/ 	.short	0x005a
        /*001c*/ 	.short	0x0082
	.zero		2


//--------------------- .nv.info                  --------------------------
	.section	.nv.info,"",@"SHT_CUDA_INFO"
	.align	4


	//----- nvinfo : EIATTR_REGCOUNT
	.align		4
        /*0000*/ 	.byte	0x04, 0x2f
        /*0002*/ 	.short	(.L_12 - .L_11)
	.align		4
.L_11:
        /*0004*/ 	.word	index@(_ZN7cutlass13device_kernelINS_4conv6kernel13ConvUniversalINS1_16ConvProblemShapeILNS1_8OperatorE1ELi3EEENS1_10collective14CollectiveConvINS1_46MainloopSm90TmaGmmaWarpSpecializedImplicitGemmILS5_1ELi14ELi3EN4cute5tupleIJNSA_1CILi2EEENSC_ILi1EEESE_EEENS1_36KernelImplicitTmaWarpSpecializedSm90ELi1EEENSB_IJNSC_ILi64EEESI_NSB_IJSI_EEEEEENS_10bfloat16_tESL_NSA_8TiledMMAINSA_8MMA_AtomIJNSA_4SM904GMMA27MMA_64x64x16_F32BF16BF16_SSILNSP_5MajorE0ELSR_1ELNSP_7ScaleInE1ELSS_1EEEEEENSA_6LayoutINSB_IJSE_SE_SE_EEENSB_IJNSC_ILi0EEESX_SX_EEEEENSB_IJNSA_10UnderscoreES10_S10_EEEEENS7_6detail26Sm90ImplicitGemmTileTraitsINSA_20SM90_TMA_LOAD_IM2COLENSA_14ComposedLayoutINSA_7SwizzleILi3ELi4ELi3EEENSA_18smem_ptr_flag_bitsILi16EEENSV_INSB_IJNSB_IJNSC_ILi8EEES1B_EEENSB_IJSI_SE_EEENSB_IJSE_NSC_ILi14EEEEEEEEENSB_IJNSB_IJSI_NSC_ILi512EEEEEENSB_IJSE_SX_EEENSB_IJSX_NSC_ILi4096EEEEEEEEEEEEEvEENS14_INSA_23SM90_TMA_LOAD_MULTICASTENS16_IS18_S1A_NSV_INSB_IJS1D_S1C_S1F_EEENSB_IJS1J_S1I_S1L_EEEEEEEvEEEENS_8epilogue10collective6detail29Sm90TmaWarpSpecializedAdapterINS1Y_15DefaultEpilogueISL_NSB_IJNSB_IJllllEEESE_SX_EEES23_NS1X_6thread17LinearCombinationISL_Li1EffLNS24_9ScaleType4KindE0ELNS_15FloatRoundStyleE2ESL_EENS_4gemm15EpilogueDefaultEEEEEvvEEEEvNT_6ParamsE)
        /*0008*/ 	.word	0x0000003a


	//----- nvinfo : EIATTR_FRAME_SIZE
	.align		4
.L_12:
        /*000c*/ 	.byte	0x04, 0x11
        /*000e*/ 	.short	(.L_14 - .L_13)
	.align		4
.L_13:
        /*0010*/ 	.word	index@(_ZN7cutlass13device_kernelINS_4conv6kernel13ConvUniversalINS1_16ConvProblemShapeILNS1_8OperatorE1ELi3EEENS1_10collective14CollectiveConvINS1_46MainloopSm90TmaGmmaWarpSpecializedImplicitGemmILS5_1ELi14ELi3EN4cute5tupleIJNSA_1CILi2EEENSC_ILi1EEESE_EEENS1_36KernelImplicitTmaWarpSpecializedSm90ELi1EEENSB_IJNSC_ILi64EEESI_NSB_IJSI_EEEEEENS_10bfloat16_tESL_NSA_8TiledMMAINSA_8MMA_AtomIJNSA_4SM904GMMA27MMA_64x64x16_F32BF16BF16_SSILNSP_5MajorE0ELSR_1ELNSP_7ScaleInE1ELSS_1EEEEEENSA_6LayoutINSB_IJSE_SE_SE_EEENSB_IJNSC_ILi0EEESX_SX_EEEEENSB_IJNSA_10UnderscoreES10_S10_EEEEENS7_6detail26Sm90ImplicitGemmTileTraitsINSA_20SM90_TMA_LOAD_IM2COLENSA_14ComposedLayoutINSA_7SwizzleILi3ELi4ELi3EEENSA_18smem_ptr_flag_bitsILi16EEENSV_INSB_IJNSB_IJNSC_ILi8EEES1B_EEENSB_IJSI_SE_EEENSB_IJSE_NSC_ILi14EEEEEEEEENSB_IJNSB_IJSI_NSC_ILi512EEEEEENSB_IJSE_SX_EEENSB_IJSX_NSC_ILi4096EEEEEEEEEEEEEvEENS14_INSA_23SM90_TMA_LOAD_MULTICASTENS16_IS18_S1A_NSV_INSB_IJS1D_S1C_S1F_EEENSB_IJS1J_S1I_S1L_EEEEEEEvEEEENS_8epilogue10collective6detail29Sm90TmaWarpSpecializedAdapterINS1Y_15DefaultEpilogueISL_NSB_IJNSB_IJllllEEESE_SX_EEES23_NS1X_6thread17LinearCombinationISL_Li1EffLNS24_9ScaleType4KindE0ELNS_15FloatRoundStyleE2ESL_EENS_4gemm15EpilogueDefaultEEEEEvvEEEEvNT_6ParamsE)
        /*0014*/ 	.word	0x00000000


	//----- nvinfo : EIATTR_MIN_STACK_SIZE
	.align		4
.L_14:
        /*0018*/ 	.byte	0x04, 0x12
        /*001a*/ 	.short	(.L_16 - .L_15)
	.align		4
.L_15:
        /*001c*/ 	.word	index@(_ZN7cutlass13device_kernelINS_4conv6kernel13ConvUniversalINS1_16ConvProblemShapeILNS1_8OperatorE1ELi3EEENS1_10collective14CollectiveConvINS1_46MainloopSm90TmaGmmaWarpSpecializedImplicitGemmILS5_1ELi14ELi3EN4cute5tupleIJNSA_1CILi2EEENSC_ILi1EEESE_EEENS1_36KernelImplicitTmaWarpSpecializedSm90ELi1EEENSB_IJNSC_ILi64EEESI_NSB_IJSI_EEEEEENS_10bfloat16_tESL_NSA_8TiledMMAINSA_8MMA_AtomIJNSA_4SM904GMMA27MMA_64x64x16_F32BF16BF16_SSILNSP_5MajorE0ELSR_1ELNSP_7ScaleInE1ELSS_1EEEEEENSA_6LayoutINSB_IJSE_SE_SE_EEENSB_IJNSC_ILi0EEESX_SX_EEEEENSB_IJNSA_10UnderscoreES10_S10_EEEEENS7_6detail26Sm90ImplicitGemmTileTraitsINSA_20SM90_TMA_LOAD_IM2COLENSA_14ComposedLayoutINSA_7SwizzleILi3ELi4ELi3EEENSA_18smem_ptr_flag_bitsILi16EEENSV_INSB_IJNSB_IJNSC_ILi8EEES1B_EEENSB_IJSI_SE_EEENSB_IJSE_NSC_ILi14EEEEEEEEENSB_IJNSB_IJSI_NSC_ILi512EEEEEENSB_IJSE_SX_EEENSB_IJSX_NSC_ILi4096EEEEEEEEEEEEEvEENS14_INSA_23SM90_TMA_LOAD_MULTICASTENS16_IS18_S1A_NSV_INSB_IJS1D_S1C_S1F_EEENSB_IJS1J_S1I_S1L_EEEEEEEvEEEENS_8epilogue10collective6detail29Sm90TmaWarpSpecializedAdapterINS1Y_15DefaultEpilogueISL_NSB_IJNSB_IJllllEEESE_SX_EEES23_NS1X_6thread17LinearCombinationISL_Li1EffLNS24_9ScaleType4KindE0ELNS_15FloatRoundStyleE2ESL_EENS_4gemm15EpilogueDefaultEEEEEvvEEEEvNT_6ParamsE)
        /*0020*/ 	.word	0x00000000
.L_16:


//--------------------- .nv.compat                --------------------------
	.section	.nv.compat,"",@"SHT_CUDA_COMPAT_INFO"
	.align	4
        /*0000*/ 	.byte	0x02, 0x09, 0x01, 0x00, 0x02, 0x02, 0x04, 0x00, 0x02, 0x05, 0x05, 0x00, 0x03, 0x07, 0x01, 0x01
        /*0010*/ 	.byte	0x02, 0x03, 0x01, 0x00, 0x02, 0x06, 0x01, 0x00, 0x04, 0x0b, 0x08, 0x00, 0x00, 0x00, 0x00, 0x00
        /*0020*/ 	.byte	0x00, 0x00, 0x00, 0x00


//--------------------- .nv.info._ZN7cutlass13device_kernelINS_4conv6kernel13ConvUniversalINS1_16ConvProblemShapeILNS1_8OperatorE1ELi3EEENS1_10collective14CollectiveConvINS1_46MainloopSm90TmaGmmaWarpSpecializedImplicitGemmILS5_1ELi14ELi3EN4cute5tupleIJNSA_1CILi2EEENSC_ILi1EEESE_EEENS1_36KernelImplicitTmaWarpSpecializedSm90ELi1EEENSB_IJNSC_ILi64EEESI_NSB_IJSI_EEEEEENS_10bfloat16_tESL_NSA_8TiledMMAINSA_8MMA_AtomIJNSA_4SM904GMMA27MMA_64x64x16_F32BF16BF16_SSILNSP_5MajorE0ELSR_1ELNSP_7ScaleInE1ELSS_1EEEEEENSA_6LayoutINSB_IJSE_SE_SE_EEENSB_IJNSC_ILi0EEESX_SX_EEEEENSB_IJNSA_10UnderscoreES10_S10_EEEEENS7_6detail26Sm90ImplicitGemmTileTraitsINSA_20SM90_TMA_LOAD_IM2COLENSA_14ComposedLayoutINSA_7SwizzleILi3ELi4ELi3EEENSA_18smem_ptr_flag_bitsILi16EEENSV_INSB_IJNSB_IJNSC_ILi8EEES1B_EEENSB_IJSI_SE_EEENSB_IJSE_NSC_ILi14EEEEEEEEENSB_IJNSB_IJSI_NSC_ILi512EEEEEENSB_IJSE_SX_EEENSB_IJSX_NSC_ILi4096EEEEEEEEEEEEEvEENS14_INSA_23SM90_TMA_LOAD_MULTICASTENS16_IS18_S1A_NSV_INSB_IJS1D_S1C_S1F_EEENSB_IJS1J_S1I_S1L_EEEEEEEvEEEENS_8epilogue10collective6detail29Sm90TmaWarpSpecializedAdapterINS1Y_15DefaultEpilogueISL_NSB_IJNSB_IJllllEEESE_SX_EEES23_NS1X_6thread17LinearCombinationISL_Li1EffLNS24_9ScaleType4KindE0ELNS_15FloatRoundStyleE2ESL_EENS_4gemm15EpilogueDefaultEEEEEvvEEEEvNT_6ParamsE --------------------------
	.section	.nv.info._ZN7cutlass13device_kernelINS_4conv6kernel13ConvUniversalINS1_16ConvProblemShapeILNS1_8OperatorE1ELi3EEENS1_10collective14CollectiveConvINS1_46MainloopSm90TmaGmmaWarpSpecializedImplicitGemmILS5_1ELi14ELi3EN4cute5tupleIJNSA_1CILi2EEENSC_ILi1EEESE_EEENS1_36KernelImplicitTmaWarpSpecializedSm90ELi1EEENSB_IJNSC_ILi64EEESI_NSB_IJSI_EEEEEENS_10bfloat16_tESL_NSA_8TiledMMAINSA_8MMA_AtomIJNSA_4SM904GMMA27MMA_64x64x16_F32BF16BF16_SSILNSP_5MajorE0ELSR_1ELNSP_7ScaleInE1ELSS_1EEEEEENSA_6LayoutINSB_IJSE_SE_SE_EEENSB_IJNSC_ILi0EEESX_SX_EEEEENSB_IJNSA_10UnderscoreES10_S10_EEEEENS7_6detail26Sm90ImplicitGemmTileTraitsINSA_20SM90_TMA_LOAD_IM2COLENSA_14ComposedLayoutINSA_7SwizzleILi3ELi4ELi3EEENSA_18smem_ptr_flag_bitsILi16EEENSV_INSB_IJNSB_IJNSC_ILi8EEES1B_EEENSB_IJSI_SE_EEENSB_IJSE_NSC_ILi14EEEEEEEEENSB_IJNSB_IJSI_NSC_ILi512EEEEEENSB_IJSE_SX_EEENSB_IJSX_NSC_ILi4096EEEEEEEEEEEEEvEENS14_INSA_23SM90_TMA_LOAD_MULTICASTENS16_IS18_S1A_NSV_INSB_IJS1D_S1C_S1F_EEENSB_IJS1J_S1I_S1L_EEEEEEEvEEEENS_8epilogue10collective6detail29Sm90TmaWarpSpecializedAdapterINS1Y_15DefaultEpilogueISL_NSB_IJNSB_IJllllEEESE_SX_EEES23_NS1X_6thread17LinearCombinationISL_Li1EffLNS24_9ScaleType4KindE0ELNS_15FloatRoundStyleE2ESL_EENS_4gemm15EpilogueDefaultEEEEEvvEEEEvNT_6ParamsE,"",@"SHT_CUDA_INFO"
	.sectionflags	@""
	.align	4


	//----- nvinfo : EIATTR_CUDA_API_VERSION
	.align		4
        /*0000*/ 	.byte	0x04, 0x37
        /*0002*/ 	.short	(.L_18 - .L_17)
.L_17:
        /*0004*/ 	.word	0x00000082


	//----- nvinfo : EIATTR_KPARAM_INFO
	.align		4
.L_18:
        /*0008*/ 	.byte	0x04, 0x17
        /*000a*/ 	.short	(.L_20 - .L_19)
.L_19:
        /*000c*/ 	.word	0x00000000
        /*0010*/ 	.short	0x0000
        /*0012*/ 	.short	0x0070
        /*0014*/ 	.byte	0x00, 0xf0, 0x01, 0x10


	//----- nvinfo : EIATTR_SPARSE_MMA_MASK
	.align		4
.L_20:
        /*0018*/ 	.byte	0x03, 0x50
        /*001a*/ 	.short	0x0000


	//----- nvinfo : EIATTR_MAXREG_COUNT
	.align		4
        /*001c*/ 	.byte	0x03, 0x1b
        /*001e*/ 	.short	0x00ff


	//----- nvinfo : EIATTR_NUM_BARRIERS
	.align		4
        /*0020*/ 	.byte	0x02, 0x4c
        /*0022*/ 	.byte	0x01
	.zero		1


	//----- nvinfo : EIATTR_MERCURY_ISA_VERSION
	.align		4
        /*0024*/ 	.byte	0x03, 0x5f
        /*0026*/ 	.short	0x0101


	//----- nvinfo : EIATTR_COOP_GROUP_MASK_REGIDS
	.align		4
        /*0028*/ 	.byte	0x04, 0x29
        /*002a*/ 	.short	(.L_22 - .L_21)


	//   ....[0]....
.L_21:
        /*002c*/ 	.word	0xffffffff


	//   ....[1]....
        /*0030*/ 	.word	0xffffffff


	//   ....[2]....
        /*0034*/ 	.word	0xffffffff


	//   ....[3]....
        /*0038*/ 	.word	0xffffffff


	//----- nvinfo : EIATTR_COOP_GROUP_INSTR_OFFSETS
	.align		4
.L_22:
        /*003c*/ 	.byte	0x04, 0x28
        /*003e*/ 	.short	(.L_24 - .L_23)


	//   ....[0]....
.L_23:
        /*0040*/ 	.word	0x00000070


	//   ....[1]....
        /*0044*/ 	.word	0x00000080


	//   ....[2]....
        /*0048*/ 	.word	0x00000140


	//   ....[3]....
        /*004c*/ 	.word	0x00000810


	//----- nvinfo : EIATTR_MBARRIER_INSTR_OFFSETS
	.align		4
.L_24:
        /*0050*/ 	.byte	0x04, 0x39
        /*0052*/ 	.short	(.L_26 - .L_25)


	//   ....[0]....
.L_25:
        /*0054*/ 	.word	0x00000310
        /*0058*/ 	.word	0x000000ff
        /*005c*/ 	.word	0x00038000
        /*0060*/ 	.short	0x0100
        /*0062*/ 	.byte	0x08
	.zero		1


	//   ....[1]....
        /*0064*/ 	.word	0x00000320
        /*0068*/ 	.word	0x000000ff
        /*006c*/ 	.word	0x00038070
        /*0070*/ 	.short	0x0100
        /*0072*/ 	.byte	0x08
	.zero		1


	//   ....[2]....
        /*0074*/ 	.word	0x00000330
        /*0078*/ 	.word	0x000000ff
        /*007c*/ 	.word	0x00038008
        /*0080*/ 	.short	0x0100
        /*0082*/ 	.byte	0x08
	.zero		1


	//   ....[3]....
        /*0084*/ 	.word	0x00000340
        /*0088*/ 	.word	0x000000ff
        /*008c*/ 	.word	0x00038078
        /*0090*/ 	.short	0x0100
        /*0092*/ 	.byte	0x08
	.zero		1


	//   ....[4]....
        /*0094*/ 	.word	0x00000350
        /*0098*/ 	.word	0x000000ff
        /*009c*/ 	.word	0x00038010
        /*00a0*/ 	.short	0x0100
        /*00a2*/ 	.byte	0x08
	.zero		1


	//   ....[5]....
        /*00a4*/ 	.word	0x00000360
        /*00a8*/ 	.word	0x000000ff
        /*00ac*/ 	.word	0x00038080
        /*00b0*/ 	.short	0x0100
        /*00b2*/ 	.byte	0x08
	.zero		1


	//   ....[6]....
        /*00b4*/ 	.word	0x00000370
        /*00b8*/ 	.word	0x000000ff
        /*00bc*/ 	.word	0x00038018
        /*00c0*/ 	.short	0x0100
        /*00c2*/ 	.byte	0x08
	.zero		1


	//   ....[7]....
        /*00c4*/ 	.word	0x00000380
        /*00c8*/ 	.word	0x000000ff
        /*00cc*/ 	.word	0x00038088
        /*00d0*/ 	.short	0x0100
        /*00d2*/ 	.byte	0x08
	.zero		1


	//   ....[8]....
        /*00d4*/ 	.word	0x00000390
        /*00d8*/ 	.word	0x000000ff
        /*00dc*/ 	.word	0x00038020
        /*00e0*/ 	.short	0x0100
        /*00e2*/ 	.byte	0x08
	.zero		1


	//   ....[9]....
        /*00e4*/ 	.word	0x000003a0
        /*00e8*/ 	.word	0x000000ff
        /*00ec*/ 	.word	0x00038090
        /*00f0*/ 	.short	0x0100
        /*00f2*/ 	.byte	0x08
	.zero		1


	//   ....[10]....
        /*00f4*/ 	.word	0x000003b0
        /*00f8*/ 	.word	0x000000ff
        /*00fc*/ 	.word	0x00038028
        /*0100*/ 	.short	0x0100
        /*0102*/ 	.byte	0x08
	.zero		1


	//   ....[11]....
        /*0104*/ 	.word	0x000003c0
        /*0108*/ 	.word	0x000000ff
        /*010c*/ 	.word	0x00038098
        /*0110*/ 	.short	0x0100
        /*0112*/ 	.byte	0x08
	.zero		1


	//   ....[12]....
        /*0114*/ 	.word	0x000003d0
        /*0118*/ 	.word	0x000000ff
        /*011c*/ 	.word	0x00038030
        /*0120*/ 	.short	0x0100
        /*0122*/ 	.byte	0x08
	.zero		1


	//   ....[13]....
        /*0124*/ 	.word	0x000003e0
        /*0128*/ 	.word	0x000000ff
        /*012c*/ 	.word	0x000380a0
        /*0130*/ 	.short	0x0100
        /*0132*/ 	.byte	0x08
	.zero		1


	//   ....[14]....
        /*0134*/ 	.word	0x000003f0
        /*0138*/ 	.word	0x000000ff
        /*013c*/ 	.word	0x00038038
        /*0140*/ 	.short	0x0100
        /*0142*/ 	.byte	0x08
	.zero		1


	//   ....[15]....
        /*0144*/ 	.word	0x00000400
        /*0148*/ 	.word	0x000000ff
        /*014c*/ 	.word	0x000380a8
        /*0150*/ 	.short	0x0100
        /*0152*/ 	.byte	0x08
	.zero		1


	//   ....[16]....
        /*0154*/ 	.word	0x00000410
        /*0158*/ 	.word	0x000000ff
        /*015c*/ 	.word	0x00038040
        /*0160*/ 	.short	0x0100
        /*0162*/ 	.byte	0x08
	.zero		1


	//   ....[17]....
        /*0164*/ 	.word	0x00000420
        /*0168*/ 	.word	0x000000ff
        /*016c*/ 	.word	0x000380b0
        /*0170*/ 	.short	0x0100
        /*0172*/ 	.byte	0x08
	.zero		1


	//   ....[18]....
        /*0174*/ 	.word	0x00000430
        /*0178*/ 	.word	0x000000ff
        /*017c*/ 	.word	0x00038048
        /*0180*/ 	.short	0x0100
        /*0182*/ 	.byte	0x08
	.zero		1


	//   ....[19]....
        /*0184*/ 	.word	0x00000440
        /*0188*/ 	.word	0x000000ff
        /*018c*/ 	.word	0x000380b8
        /*0190*/ 	.short	0x0100
        /*0192*/ 	.byte	0x08
	.zero		1


	//   ....[20]....
        /*0194*/ 	.word	0x00000450
        /*0198*/ 	.word	0x000000ff
        /*019c*/ 	.word	0x00038050
        /*01a0*/ 	.short	0x0100
        /*01a2*/ 	.byte	0x08
	.zero		1


	//   ....[21]....
        /*01a4*/ 	.word	0x00000460
        /*01a8*/ 	.word	0x000000ff
        /*01ac*/ 	.word	0x000380c0
        /*01b0*/ 	.short	0x0100
        /*01b2*/ 	.byte	0x08
	.zero		1


	//   ....[22]....
        /*01b4*/ 	.word	0x00000470
        /*01b8*/ 	.word	0x000000ff
        /*01bc*/ 	.word	0x00038058
        /*01c0*/ 	.short	0x0100
        /*01c2*/ 	.byte	0x08
	.zero		1


	//   ....[23]....
        /*01c4*/ 	.word	0x00000480
        /*01c8*/ 	.word	0x000000ff
        /*01cc*/ 	.word	0x000380c8
        /*01d0*/ 	.short	0x0100
        /*01d2*/ 	.byte	0x08
	.zero		1


	//   ....[24]....
        /*01d4*/ 	.word	0x00000490
        /*01d8*/ 	.word	0x000000ff
        /*01dc*/ 	.word	0x00038060
        /*01e0*/ 	.short	0x0100
        /*01e2*/ 	.byte	0x08
	.zero		1


	//   ....[25]....
        /*01e4*/ 	.word	0x000004a0
        /*01e8*/ 	.word	0x000000ff
        /*01ec*/ 	.word	0x000380d0
        /*01f0*/ 	.short	0x0100
        /*01f2*/ 	.byte	0x08
	.zero		1


	//   ....[26]....
        /*01f4*/ 	.word	0x000004b0
        /*01f8*/ 	.word	0x000000ff
        /*01fc*/ 	.word	0x00038068
        /*0200*/ 	.short	0x0100
        /*0202*/ 	.byte	0x08
	.zero		1


	//   ....[27]....
        /*0204*/ 	.word	0x000004c0
        /*0208*/ 	.word	0x000000ff
        /*020c*/ 	.word	0x000380d8
        /*0210*/ 	.short	0x0100
        /*0212*/ 	.byte	0x08
	.zero		1


	//   ....[28]....
        /*0214*/ 	.word	0x00000d80
        /*0218*/ 	.word	0x00000008
        /*021c*/ 	.word	0x00038000
        /*0220*/ 	.short	0x010a
        /*0222*/ 	.byte	0x3f
	.zero		1


	//   ....[29]....
        /*0224*/ 	.word	0x00001100
        /*0228*/ 	.word	0x0000000b
        /*022c*/ 	.word	0x00038000
        /*0230*/ 	.short	0x010a
        /*0232*/ 	.byte	0x3f
	.zero		1


	//   ....[30]....
        /*0234*/ 	.word	0x00001320
        /*0238*/ 	.word	0x0000000a
        /*023c*/ 	.word	0x00000000
        /*0240*/ 	.short	0x0101
        /*0242*/ 	.byte	0x3f
	.zero		1


	//   ....[31]....
        /*0244*/ 	.word	0x00001570
        /*0248*/ 	.word	0x00000004
        /*024c*/ 	.word	0x00000000
        /*0250*/ 	.short	0x0101
        /*0252*/ 	.byte	0x3f
	.zero		1


	//   ....[32]....
        /*0254*/ 	.word	0x00003d60
        /*0258*/ 	.word	0x00000009
        /*025c*/ 	.word	0x00038070
        /*0260*/ 	.short	0x010a
        /*0262*/ 	.byte	0x3f
	.zero		1


	//   ....[33]....
        /*0264*/ 	.word	0x000045c0
        /*0268*/ 	.word	0x00000002
        /*026c*/ 	.word	0x00000000
        /*0270*/ 	.short	0x010a
        /*0272*/ 	.byte	0x3f
	.zero		1


	//   ....[34]....
        /*0274*/ 	.word	0x00004670
        /*0278*/ 	.word	0x00000002
        /*027c*/ 	.word	0x00000000
        /*0280*/ 	.short	0x010a
        /*0282*/ 	.byte	0x3f
	.zero		1


	//   ....[35]....
        /*0284*/ 	.word	0x00004720
        /*0288*/ 	.word	0x00000002
        /*028c*/ 	.word	0x00000000
        /*0290*/ 	.short	0x010a
        /*0292*/ 	.byte	0x3f
	.zero		1


	//   ....[36]....
        /*0294*/ 	.word	0x000047d0
        /*0298*/ 	.word	0x00000002
        /*029c*/ 	.word	0x00000000
        /*02a0*/ 	.short	0x010a
        /*02a2*/ 	.byte	0x3f
	.zero		1


	//   ....[37]....
        /*02a4*/ 	.word	0x00004880
        /*02a8*/ 	.word	0x00000002
        /*02ac*/ 	.word	0x00000000
        /*02b0*/ 	.short	0x010a
        /*02b2*/ 	.byte	0x3f
	.zero		1


	//   ....[38]....
        /*02b4*/ 	.word	0x00004930
        /*02b8*/ 	.word	0x00000002
        /*02bc*/ 	.word	0x00000000
        /*02c0*/ 	.short	0x010a
        /*02c2*/ 	.byte	0x3f
	.zero		1


	//   ....[39]....
        /*02c4*/ 	.word	0x000049e0
        /*02c8*/ 	.word	0x00000002
        /*02cc*/ 	.word	0x00000000
        /*02d0*/ 	.short	0x010a
        /*02d2*/ 	.byte	0x3f
	.zero		1


	//   ....[40]....
        /*02d4*/ 	.word	0x00004a90
        /*02d8*/ 	.word	0x00000002
        /*02dc*/ 	.word	0x00000000
        /*02e0*/ 	.short	0x010a
        /*02e2*/ 	.byte	0x3f
	.zero		1


	//   ....[41]....
        /*02e4*/ 	.word	0x00004b40
        /*02e8*/ 	.word	0x00000002
        /*02ec*/ 	.word	0x00000000
        /*02f0*/ 	.short	0x010a
        /*02f2*/ 	.byte	0x3f
	.zero		1


	//   ....[42]....
        /*02f4*/ 	.word	0x00004bf0
        /*02f8*/ 	.word	0x00000002
        /*02fc*/ 	.word	0x00000000
        /*0300*/ 	.short	0x010a
        /*0302*/ 	.byte	0x3f
	.zero		1


	//   ....[43]....
        /*0304*/ 	.word	0x00004ca0
        /*0308*/ 	.word	0x00000002
        /*030c*/ 	.word	0x00000000
        /*0310*/ 	.short	0x010a
        /*0312*/ 	.byte	0x3f
	.zero		1


	//   ....[44]....
        /*0314*/ 	.word	0x00004d50
        /*0318*/ 	.word	0x00000002
        /*031c*/ 	.word	0x00000000
        /*0320*/ 	.short	0x010a
        /*0322*/ 	.byte	0x3f
	.zero		1


	//   ....[45]....
        /*0324*/ 	.word	0x00004e00
        /*0328*/ 	.word	0x00000002
        /*032c*/ 	.word	0x00000000
        /*0330*/ 	.short	0x010a
        /*0332*/ 	.byte	0x3f
	.zero		1


	//   ....[46]....
        /*0334*/ 	.word	0x00004eb0
        /*0338*/ 	.word	0x00000003
        /*033c*/ 	.word	0x00000000
        /*0340*/ 	.short	0x010a
        /*0342*/ 	.byte	0x3f
	.zero		1


	//----- nvinfo : EIATTR_NUM_MBARRIERS
	.align		4
.L_26:
        /*0344*/ 	.byte	0x03, 0x38
        /*0346*/ 	.short	0x001c


	//----- nvinfo : EIATTR_EXIT_INSTR_OFFSETS
	.align		4
        /*0348*/ 	.byte	0x04, 0x1c
        /*034a*/ 	.short	(.L_28 - .L_27)


	//   ....[0]....
.L_27:
        /*034c*/ 	.word	0x00000bb0


	//   ....[1]....
        /*0350*/ 	.word	0x000016d0


	//   ....[2]....
        /*0354*/ 	.word	0x000030b0


	//   ....[3]....
        /*0358*/ 	.word	0x000030e0


	//   ....[4]....
        /*035c*/ 	.word	0x00003b30


	//   ....[5]....
        /*0360*/ 	.word	0x00003b60


	//   ....[6]....
        /*0364*/ 	.word	0x00003b80


	//   ....[7]....
        /*0368*/ 	.word	0x000044d0


	//   ....[8]....
        /*036c*/ 	.word	0x00004ee0


	//----- nvinfo : EIATTR_MAX_THREADS
	.align		4
.L_28:
        /*0370*/ 	.byte	0x04, 0x05
        /*0372*/ 	.short	(.L_30 - .L_29)
.L_29:
        /*0374*/ 	.word	0x00000100
        /*0378*/ 	.word	0x00000001
        /*037c*/ 	.word	0x00000001


	//----- nvinfo : EIATTR_CRS_STACK_SIZE
	.align		4
.L_30:
        /*0380*/ 	.byte	0x04, 0x1e
        /*0382*/ 	.short	(.L_32 - .L_31)
.L_31:
        /*0384*/ 	.word	0x00000000


	//----- nvinfo : EIATTR_CBANK_PARAM_SIZE
	.align		4
.L_32:
        /*0388*/ 	.byte	0x03, 0x19
        /*038a*/ 	.short	0x0470


	//----- nvinfo : EIATTR_PARAM_CBANK
	.align		4
        /*038c*/ 	.byte	0x04, 0x0a
        /*038e*/ 	.short	(.L_34 - .L_33)
	.align		4
.L_33:
        /*0390*/ 	.word	index@(.nv.constant0._ZN7cutlass13device_kernelINS_4conv6kernel13ConvUniversalINS1_16ConvProblemShapeILNS1_8OperatorE1ELi3EEENS1_10collective14CollectiveConvINS1_46MainloopSm90TmaGmmaWarpSpecializedImplicitGemmILS5_1ELi14ELi3EN4cute5tupleIJNSA_1CILi2EEENSC_ILi1EEESE_EEENS1_36KernelImplicitTmaWarpSpecializedSm90ELi1EEENSB_IJNSC_ILi64EEESI_NSB_IJSI_EEEEEENS_10bfloat16_tESL_NSA_8TiledMMAINSA_8MMA_AtomIJNSA_4SM904GMMA27MMA_64x64x16_F32BF16BF16_SSILNSP_5MajorE0ELSR_1ELNSP_7ScaleInE1ELSS_1EEEEEENSA_6LayoutINSB_IJSE_SE_SE_EEENSB_IJNSC_ILi0EEESX_SX_EEEEENSB_IJNSA_10UnderscoreES10_S10_EEEEENS7_6detail26Sm90ImplicitGemmTileTraitsINSA_20SM90_TMA_LOAD_IM2COLENSA_14ComposedLayoutINSA_7SwizzleILi3ELi4ELi3EEENSA_18smem_ptr_flag_bitsILi16EEENSV_INSB_IJNSB_IJNSC_ILi8EEES1B_EEENSB_IJSI_SE_EEENSB_IJSE_NSC_ILi14EEEEEEEEENSB_IJNSB_IJSI_NSC_ILi512EEEEEENSB_IJSE_SX_EEENSB_IJSX_NSC_ILi4096EEEEEEEEEEEEEvEENS14_INSA_23SM90_TMA_LOAD_MULTICASTENS16_IS18_S1A_NSV_INSB_IJS1D_S1C_S1F_EEENSB_IJS1J_S1I_S1L_EEEEEEEvEEEENS_8epilogue10collective6detail29Sm90TmaWarpSpecializedAdapterINS1Y_15DefaultEpilogueISL_NSB_IJNSB_IJllllEEESE_SX_EEES23_NS1X_6thread17LinearCombinationISL_Li1EffLNS24_9ScaleType4KindE0ELNS_15FloatRoundStyleE2ESL_EENS_4gemm15EpilogueDefaultEEEEEvvEEEEvNT_6ParamsE)
        /*0394*/ 	.short	0x0210
        /*0396*/ 	.short	0x0470


	//----- nvinfo : EIATTR_SW_WAR
	.align		4
.L_34:
        /*0398*/ 	.byte	0x04, 0x36
        /*039a*/ 	.short	(.L_36 - .L_35)
.L_35:
        /*039c*/ 	.word	0x00000008
.L_36:


//--------------------- .nv.callgraph             --------------------------
	.section	.nv.callgraph,"",@"SHT_CUDA_CALLGRAPH"
	.align	4
	.sectionentsize	8
	.align		4
        /*0000*/ 	.word	0x00000000
	.align		4
        /*0004*/ 	.word	0xffffffff
	.align		4
        /*0008*/ 	.word	0x00000000
	.align		4
        /*000c*/ 	.word	0xfffffffe
	.align		4
        /*0010*/ 	.word	0x00000000
	.align		4
        /*0014*/ 	.word	0xfffffffd
	.align		4
        /*0018*/ 	.word	0x00000000
	.align		4
        /*001c*/ 	.word	0xfffffffc


//--------------------- .nv.constant4             --------------------------
	.section	.nv.constant4,"a",@progbits
	.align	8
	.align		8
.nv.constant4:
        /*0000*/ 	.dword	_ZN39_INTERNAL_55fcb866_4_k_cu_12db88e1_30694cuda3std3__45__cpo5beginE
	.align		8
        /*0008*/ 	.dword	_ZN39_INTERNAL_55fcb866_4_k_cu_12db88e1_30694cuda3std3__45__cpo3endE
	.align		8
        /*0010*/ 	.dword	_ZN39_INTERNAL_55fcb866_4_k_cu_12db88e1_30694cuda3std3__45__cpo6cbeginE
	.align		8
        /*0018*/ 	.dword	_ZN39_INTERNAL_55fcb866_4_k_cu_12db88e1_30694cuda3std3__45__cpo4cendE
	.align		8
        /*0020*/ 	.dword	_ZN39_INTERNAL_55fcb866_4_k_cu_12db88e1_30694cuda3std3__441_GLOBAL__N__55fcb866_4_k_cu_12db88e1_30696ignoreE
	.align		8
        /*0028*/ 	.dword	_ZN39_INTERNAL_55fcb866_4_k_cu_12db88e1_30694cuda3std3__419piecewise_constructE
	.align		8
        /*0030*/ 	.dword	_ZN39_INTERNAL_55fcb866_4_k_cu_12db88e1_30694cuda3std3__48in_placeE
	.align		8
        /*0038*/ 	.dword	_ZN39_INTERNAL_55fcb866_4_k_cu_12db88e1_30694cuda3std6ranges3__45__cpo4swapE
	.align		8
        /*0040*/ 	.dword	_ZN39_INTERNAL_55fcb866_4_k_cu_12db88e1_30694cuda3std6ranges3__45__cpo9iter_moveE
	.align		8
        /*0048*/ 	.dword	_ZN39_INTERNAL_55fcb866_4_k_cu_12db88e1_30694cute7productE
	.align		8
        /*0050*/ 	.dword	_ZN39_INTERNAL_55fcb866_4_k_cu_12db88e1_30694cute1_E


//--------------------- .text._ZN7cutlass13device_kernelINS_4conv6kernel13ConvUniversalINS1_16ConvProblemShapeILNS1_8OperatorE1ELi3EEENS1_10collective14CollectiveConvINS1_46MainloopSm90TmaGmmaWarpSpecializedImplicitGemmILS5_1ELi14ELi3EN4cute5tupleIJNSA_1CILi2EEENSC_ILi1EEESE_EEENS1_36KernelImplicitTmaWarpSpecializedSm90ELi1EEENSB_IJNSC_ILi64EEESI_NSB_IJSI_EEEEEENS_10bfloat16_tESL_NSA_8TiledMMAINSA_8MMA_AtomIJNSA_4SM904GMMA27MMA_64x64x16_F32BF16BF16_SSILNSP_5MajorE0ELSR_1ELNSP_7ScaleInE1ELSS_1EEEEEENSA_6LayoutINSB_IJSE_SE_SE_EEENSB_IJNSC_ILi0EEESX_SX_EEEEENSB_IJNSA_10UnderscoreES10_S10_EEEEENS7_6detail26Sm90ImplicitGemmTileTraitsINSA_20SM90_TMA_LOAD_IM2COLENSA_14ComposedLayoutINSA_7SwizzleILi3ELi4ELi3EEENSA_18smem_ptr_flag_bitsILi16EEENSV_INSB_IJNSB_IJNSC_ILi8EEES1B_EEENSB_IJSI_SE_EEENSB_IJSE_NSC_ILi14EEEEEEEEENSB_IJNSB_IJSI_NSC_ILi512EEEEEENSB_IJSE_SX_EEENSB_IJSX_NSC_ILi4096EEEEEEEEEEEEEvEENS14_INSA_23SM90_TMA_LOAD_MULTICASTENS16_IS18_S1A_NSV_INSB_IJS1D_S1C_S1F_EEENSB_IJS1J_S1I_S1L_EEEEEEEvEEEENS_8epilogue10collective6detail29Sm90TmaWarpSpecializedAdapterINS1Y_15DefaultEpilogueISL_NSB_IJNSB_IJllllEEESE_SX_EEES23_NS1X_6thread17LinearCombinationISL_Li1EffLNS24_9ScaleType4KindE0ELNS_15FloatRoundStyleE2ESL_EENS_4gemm15EpilogueDefaultEEEEEvvEEEEvNT_6ParamsE --------------------------
	.section	.text._ZN7cutlass13device_kernelINS_4conv6kernel13ConvUniversalINS1_16ConvProblemShapeILNS1_8OperatorE1ELi3EEENS1_10collective14CollectiveConvINS1_46MainloopSm90TmaGmmaWarpSpecializedImplicitGemmILS5_1ELi14ELi3EN4cute5tupleIJNSA_1CILi2EEENSC_ILi1EEESE_EEENS1_36KernelImplicitTmaWarpSpecializedSm90ELi1EEENSB_IJNSC_ILi64EEESI_NSB_IJSI_EEEEEENS_10bfloat16_tESL_NSA_8TiledMMAINSA_8MMA_AtomIJNSA_4SM904GMMA27MMA_64x64x16_F32BF16BF16_SSILNSP_5MajorE0ELSR_1ELNSP_7ScaleInE1ELSS_1EEEEEENSA_6LayoutINSB_IJSE_SE_SE_EEENSB_IJNSC_ILi0EEESX_SX_EEEEENSB_IJNSA_10UnderscoreES10_S10_EEEEENS7_6detail26Sm90ImplicitGemmTileTraitsINSA_20SM90_TMA_LOAD_IM2COLENSA_14ComposedLayoutINSA_7SwizzleILi3ELi4ELi3EEENSA_18smem_ptr_flag_bitsILi16EEENSV_INSB_IJNSB_IJNSC_ILi8EEES1B_EEENSB_IJSI_SE_EEENSB_IJSE_NSC_ILi14EEEEEEEEENSB_IJNSB_IJSI_NSC_ILi512EEEEEENSB_IJSE_SX_EEENSB_IJSX_NSC_ILi4096EEEEEEEEEEEEEvEENS14_INSA_23SM90_TMA_LOAD_MULTICASTENS16_IS18_S1A_NSV_INSB_IJS1D_S1C_S1F_EEENSB_IJS1J_S1I_S1L_EEEEEEEvEEEENS_8epilogue10collective6detail29Sm90TmaWarpSpecializedAdapterINS1Y_15DefaultEpilogueISL_NSB_IJNSB_IJllllEEESE_SX_EEES23_NS1X_6thread17LinearCombinationISL_Li1EffLNS24_9ScaleType4KindE0ELNS_15FloatRoundStyleE2ESL_EENS_4gemm15EpilogueDefaultEEEEEvvEEEEvNT_6ParamsE,"ax",@progbits
	.align	128
.text._ZN7cutlass13device_kernelINS_4conv6kernel13ConvUniversalINS1_16ConvProblemShapeILNS1_8OperatorE1ELi3EEENS1_10collective14CollectiveConvINS1_46MainloopSm90TmaGmmaWarpSpecializedImplicitGemmILS5_1ELi14ELi3EN4cute5tupleIJNSA_1CILi2EEENSC_ILi1EEESE_EEENS1_36KernelImplicitTmaWarpSpecializedSm90ELi1EEENSB_IJNSC_ILi64EEESI_NSB_IJSI_EEEEEENS_10bfloat16_tESL_NSA_8TiledMMAINSA_8MMA_AtomIJNSA_4SM904GMMA27MMA_64x64x16_F32BF16BF16_SSILNSP_5MajorE0ELSR_1ELNSP_7ScaleInE1ELSS_1EEEEEENSA_6LayoutINSB_IJSE_SE_SE_EEENSB_IJNSC_ILi0EEESX_SX_EEEEENSB_IJNSA_10UnderscoreES10_S10_EEEEENS7_6detail26Sm90ImplicitGemmTileTraitsINSA_20SM90_TMA_LOAD_IM2COLENSA_14ComposedLayoutINSA_7SwizzleILi3ELi4ELi3EEENSA_18smem_ptr_flag_bitsILi16EEENSV_INSB_IJNSB_IJNSC_ILi8EEES1B_EEENSB_IJSI_SE_EEENSB_IJSE_NSC_ILi14EEEEEEEEENSB_IJNSB_IJSI_NSC_ILi512EEEEEENSB_IJSE_SX_EEENSB_IJSX_NSC_ILi4096EEEEEEEEEEEEEvEENS14_INSA_23SM90_TMA_LOAD_MULTICASTENS16_IS18_S1A_NSV_INSB_IJS1D_S1C_S1F_EEENSB_IJS1J_S1I_S1L_EEEEEEEvEEEENS_8epilogue10collective6detail29Sm90TmaWarpSpecializedAdapterINS1Y_15DefaultEpilogueISL_NSB_IJNSB_IJllllEEESE_SX_EEES23_NS1X_6thread17LinearCombinationISL_Li1EffLNS24_9ScaleType4KindE0ELNS_15FloatRoundStyleE2ESL_EENS_4gemm15EpilogueDefaultEEEEEvvEEEEvNT_6ParamsE:
        .type           _ZN7cutlass13device_kernelINS_4conv6kernel13ConvUniversalINS1_16ConvProblemShapeILNS1_8OperatorE1ELi3EEENS1_10collective14CollectiveConvINS1_46MainloopSm90TmaGmmaWarpSpecializedImplicitGemmILS5_1ELi14ELi3EN4cute5tupleIJNSA_1CILi2EEENSC_ILi1EEESE_EEENS1_36KernelImplicitTmaWarpSpecializedSm90ELi1EEENSB_IJNSC_ILi64EEESI_NSB_IJSI_EEEEEENS_10bfloat16_tESL_NSA_8TiledMMAINSA_8MMA_AtomIJNSA_4SM904GMMA27MMA_64x64x16_F32BF16BF16_SSILNSP_5MajorE0ELSR_1ELNSP_7ScaleInE1ELSS_1EEEEEENSA_6LayoutINSB_IJSE_SE_SE_EEENSB_IJNSC_ILi0EEESX_SX_EEEEENSB_IJNSA_10UnderscoreES10_S10_EEEEENS7_6detail26Sm90ImplicitGemmTileTraitsINSA_20SM90_TMA_LOAD_IM2COLENSA_14ComposedLayoutINSA_7SwizzleILi3ELi4ELi3EEENSA_18smem_ptr_flag_bitsILi16EEENSV_INSB_IJNSB_IJNSC_ILi8EEES1B_EEENSB_IJSI_SE_EEENSB_IJSE_NSC_ILi14EEEEEEEEENSB_IJNSB_IJSI_NSC_ILi512EEEEEENSB_IJSE_SX_EEENSB_IJSX_NSC_ILi4096EEEEEEEEEEEEEvEENS14_INSA_23SM90_TMA_LOAD_MULTICASTENS16_IS18_S1A_NSV_INSB_IJS1D_S1C_S1F_EEENSB_IJS1J_S1I_S1L_EEEEEEEvEEEENS_8epilogue10collective6detail29Sm90TmaWarpSpecializedAdapterINS1Y_15DefaultEpilogueISL_NSB_IJNSB_IJllllEEESE_SX_EEES23_NS1X_6thread17LinearCombinationISL_Li1EffLNS24_9ScaleType4KindE0ELNS_15FloatRoundStyleE2ESL_EENS_4gemm15EpilogueDefaultEEEEEvvEEEEvNT_6ParamsE,@function
        .size           _ZN7cutlass13device_kernelINS_4conv6kernel13ConvUniversalINS1_16ConvProblemShapeILNS1_8OperatorE1ELi3EEENS1_10collective14CollectiveConvINS1_46MainloopSm90TmaGmmaWarpSpecializedImplicitGemmILS5_1ELi14ELi3EN4cute5tupleIJNSA_1CILi2EEENSC_ILi1EEESE_EEENS1_36KernelImplicitTmaWarpSpecializedSm90ELi1EEENSB_IJNSC_ILi64EEESI_NSB_IJSI_EEEEEENS_10bfloat16_tESL_NSA_8TiledMMAINSA_8MMA_AtomIJNSA_4SM904GMMA27MMA_64x64x16_F32BF16BF16_SSILNSP_5MajorE0ELSR_1ELNSP_7ScaleInE1ELSS_1EEEEEENSA_6LayoutINSB_IJSE_SE_SE_EEENSB_IJNSC_ILi0EEESX_SX_EEEEENSB_IJNSA_10UnderscoreES10_S10_EEEEENS7_6detail26Sm90ImplicitGemmTileTraitsINSA_20SM90_TMA_LOAD_IM2COLENSA_14ComposedLayoutINSA_7SwizzleILi3ELi4ELi3EEENSA_18smem_ptr_flag_bitsILi16EEENSV_INSB_IJNSB_IJNSC_ILi8EEES1B_EEENSB_IJSI_SE_EEENSB_IJSE_NSC_ILi14EEEEEEEEENSB_IJNSB_IJSI_NSC_ILi512EEEEEENSB_IJSE_SX_EEENSB_IJSX_NSC_ILi4096EEEEEEEEEEEEEvEENS14_INSA_23SM90_TMA_LOAD_MULTICASTENS16_IS18_S1A_NSV_INSB_IJS1D_S1C_S1F_EEENSB_IJS1J_S1I_S1L_EEEEEEEvEEEENS_8epilogue10collective6detail29Sm90TmaWarpSpecializedAdapterINS1Y_15DefaultEpilogueISL_NSB_IJNSB_IJllllEEESE_SX_EEES23_NS1X_6thread17LinearCombinationISL_Li1EffLNS24_9ScaleType4KindE0ELNS_15FloatRoundStyleE2ESL_EENS_4gemm15EpilogueDefaultEEEEEvvEEEEvNT_6ParamsE,(.L_x_112 - _ZN7cutlass13device_kernelINS_4conv6kernel13ConvUniversalINS1_16ConvProblemShapeILNS1_8OperatorE1ELi3EEENS1_10collective14CollectiveConvINS1_46MainloopSm90TmaGmmaWarpSpecializedImplicitGemmILS5_1ELi14ELi3EN4cute5tupleIJNSA_1CILi2EEENSC_ILi1EEESE_EEENS1_36KernelImplicitTmaWarpSpecializedSm90ELi1EEENSB_IJNSC_ILi64EEESI_NSB_IJSI_EEEEEENS_10bfloat16_tESL_NSA_8TiledMMAINSA_8MMA_AtomIJNSA_4SM904GMMA27MMA_64x64x16_F32BF16BF16_SSILNSP_5MajorE0ELSR_1ELNSP_7ScaleInE1ELSS_1EEEEEENSA_6LayoutINSB_IJSE_SE_SE_EEENSB_IJNSC_ILi0EEESX_SX_EEEEENSB_IJNSA_10UnderscoreES10_S10_EEEEENS7_6detail26Sm90ImplicitGemmTileTraitsINSA_20SM90_TMA_LOAD_IM2COLENSA_14ComposedLayoutINSA_7SwizzleILi3ELi4ELi3EEENSA_18smem_ptr_flag_bitsILi16EEENSV_INSB_IJNSB_IJNSC_ILi8EEES1B_EEENSB_IJSI_SE_EEENSB_IJSE_NSC_ILi14EEEEEEEEENSB_IJNSB_IJSI_NSC_ILi512EEEEEENSB_IJSE_SX_EEENSB_IJSX_NSC_ILi4096EEEEEEEEEEEEEvEENS14_INSA_23SM90_TMA_LOAD_MULTICASTENS16_IS18_S1A_NSV_INSB_IJS1D_S1C_S1F_EEENSB_IJS1J_S1I_S1L_EEEEEEEvEEEENS_8epilogue10collective6detail29Sm90TmaWarpSpecializedAdapterINS1Y_15DefaultEpilogueISL_NSB_IJNSB_IJllllEEESE_SX_EEES23_NS1X_6thread17LinearCombinationISL_Li1EffLNS24_9ScaleType4KindE0ELNS_15FloatRoundStyleE2ESL_EENS_4gemm15EpilogueDefaultEEEEEvvEEEEvNT_6ParamsE)
        .other          _ZN7cutlass13device_kernelINS_4conv6kernel13ConvUniversalINS1_16ConvProblemShapeILNS1_8OperatorE1ELi3EEENS1_10collective14CollectiveConvINS1_46MainloopSm90TmaGmmaWarpSpecializedImplicitGemmILS5_1ELi14ELi3EN4cute5tupleIJNSA_1CILi2EEENSC_ILi1EEESE_EEENS1_36KernelImplicitTmaWarpSpecializedSm90ELi1EEENSB_IJNSC_ILi64EEESI_NSB_IJSI_EEEEEENS_10bfloat16_tESL_NSA_8TiledMMAINSA_8MMA_AtomIJNSA_4SM904GMMA27MMA_64x64x16_F32BF16BF16_SSILNSP_5MajorE0ELSR_1ELNSP_7ScaleInE1ELSS_1EEEEEENSA_6LayoutINSB_IJSE_SE_SE_EEENSB_IJNSC_ILi0EEESX_SX_EEEEENSB_IJNSA_10UnderscoreES10_S10_EEEEENS7_6detail26Sm90ImplicitGemmTileTraitsINSA_20SM90_TMA_LOAD_IM2COLENSA_14ComposedLayoutINSA_7SwizzleILi3ELi4ELi3EEENSA_18smem_ptr_flag_bitsILi16EEENSV_INSB_IJNSB_IJNSC_ILi8EEES1B_EEENSB_IJSI_SE_EEENSB_IJSE_NSC_ILi14EEEEEEEEENSB_IJNSB_IJSI_NSC_ILi512EEEEEENSB_IJSE_SX_EEENSB_IJSX_NSC_ILi4096EEEEEEEEEEEEEvEENS14_INSA_23SM90_TMA_LOAD_MULTICASTENS16_IS18_S1A_NSV_INSB_IJS1D_S1C_S1F_EEENSB_IJS1J_S1I_S1L_EEEEEEEvEEEENS_8epilogue10collective6detail29Sm90TmaWarpSpecializedAdapterINS1Y_15DefaultEpilogueISL_NSB_IJNSB_IJllllEEESE_SX_EEES23_NS1X_6thread17LinearCombinationISL_Li1EffLNS24_9ScaleType4KindE0ELNS_15FloatRoundStyleE2ESL_EENS_4gemm15EpilogueDefaultEEEEEvvEEEEvNT_6ParamsE,@"STO_CUDA_ENTRY STV_DEFAULT"
_ZN7cutlass13device_kernelINS_4conv6kernel13ConvUniversalINS1_16ConvProblemShapeILNS1_8OperatorE1ELi3EEENS1_10collective14CollectiveConvINS1_46MainloopSm90TmaGmmaWarpSpecializedImplicitGemmILS5_1ELi14ELi3EN4cute5tupleIJNSA_1CILi2EEENSC_ILi1EEESE_EEENS1_36KernelImplicitTmaWarpSpecializedSm90ELi1EEENSB_IJNSC_ILi64EEESI_NSB_IJSI_EEEEEENS_10bfloat16_tESL_NSA_8TiledMMAINSA_8MMA_AtomIJNSA_4SM904GMMA27MMA_64x64x16_F32BF16BF16_SSILNSP_5MajorE0ELSR_1ELNSP_7ScaleInE1ELSS_1EEEEEENSA_6LayoutINSB_IJSE_SE_SE_EEENSB_IJNSC_ILi0EEESX_SX_EEEEENSB_IJNSA_10UnderscoreES10_S10_EEEEENS7_6detail26Sm90ImplicitGemmTileTraitsINSA_20SM90_TMA_LOAD_IM2COLENSA_14ComposedLayoutINSA_7SwizzleILi3ELi4ELi3EEENSA_18smem_ptr_flag_bitsILi16EEENSV_INSB_IJNSB_IJNSC_ILi8EEES1B_EEENSB_IJSI_SE_EEENSB_IJSE_NSC_ILi14EEEEEEEEENSB_IJNSB_IJSI_NSC_ILi512EEEEEENSB_IJSE_SX_EEENSB_IJSX_NSC_ILi4096EEEEEEEEEEEEEvEENS14_INSA_23SM90_TMA_LOAD_MULTICASTENS16_IS18_S1A_NSV_INSB_IJS1D_S1C_S1F_EEENSB_IJS1J_S1I_S1L_EEEEEEEvEEEENS_8epilogue10collective6detail29Sm90TmaWarpSpecializedAdapterINS1Y_15DefaultEpilogueISL_NSB_IJNSB_IJllllEEESE_SX_EEES23_NS1X_6thread17LinearCombinationISL_Li1EffLNS24_9ScaleType4KindE0ELNS_15FloatRoundStyleE2ESL_EENS_4gemm15EpilogueDefaultEEEEEvvEEEEvNT_6ParamsE:
[----:B------:R-:W-:Y:S01]  /*0000*/  LDC R1, c[0x0][0x28] ;  /* 0x00000a00ff017b82 */ /* 0x000fe20000000800 */
[----:B------:R-:W0:Y:S01]  /*0010*/  S2R R8, SR_TID.X ;  /* 0x0000000000087919 */ /* 0x000e220000002100 */
[----:B------:R-:W-:Y:S01]  /*0020*/  ELECT P0, URZ, PT ;  /* 0x00000000003f782f */ /* 0x000fe20003800000 */
[----:B------:R-:W-:Y:S01]  /*0030*/  BSSY B0, `(.L_x_0) ;  /* 0x0000010000007945 */ /* 0x000fe20003800000 */
[----:B------:R-:W1:Y:S01]  /*0040*/  S2R R7, SR_CTAID.X ;  /* 0x0000000000077919 */ /* 0x000e620000002500 */
[--C-:B0-----:R-:W-:Y:S02]  /*0050*/  SHF.R.U32.HI R0, RZ, 0x5, R8.reuse ;  /* 0x00000005ff007819 */ /* 0x101fe40000011608 */
[----:B------:R-:W-:-:S03]  /*0060*/  SHF.R.U32.HI R9, RZ, 0x7, R8 ;  /* 0x00000007ff097819 */ /* 0x000fc60000011608 */
[----:B------:R-:W0:Y:S04]  /*0070*/  SHFL.IDX PT, R2, R0, RZ, 0x1f ;  /* 0x00001fff00027589 */ /* 0x000e2800000e0000 */
[----:B------:R-:W2:Y:S01]  /*0080*/  SHFL.IDX PT, R9, R9, RZ, 0x1f ;  /* 0x00001fff09097589 */ /* 0x000ea200000e0000 */
[----:B0-----:R-:W-:-:S13]  /*0090*/  ISETP.NE.OR P0, PT, R2, RZ, !P0 ;  /* 0x000000ff0200720c */ /* 0x001fda0004705670 */
[----:B-12---:R-:W-:Y:S05]  /*00a0*/  @P0 BRA `(.L_x_1) ;  /* 0x0000000000200947 */ /* 0x006fea0003800000 */
[----:B------:R-:W-:Y:S02]  /*00b0*/  ULDC.64 UR4, c[0x0][0x198] ;  /* 0x0000660000047ab9 */ /* 0x000fe40000000a00 */
[----:B------:R-:W-:Y:S02]  /*00c0*/  UIADD3 UR6, UP0, UR4, 0xf0, URZ ;  /* 0x000000f004067890 */ /* 0x000fe4000ff1e03f */
[----:B------:R-:W-:Y:S02]  /*00d0*/  UIADD3 UR4, UP1, UR4, 0x270, URZ ;  /* 0x0000027004047890 */ /* 0x000fe4000ff3e03f */
[----:B------:R-:W-:Y:S02]  /*00e0*/  UIADD3.X UR7, URZ, UR5, URZ, UP0, !UPT ;  /* 0x000000053f077290 */ /* 0x000fe400087fe43f */
[----:B------:R-:W-:-:S07]  /*00f0*/  UIADD3.X UR5, URZ, UR5, URZ, UP1, !UPT ;  /* 0x000000053f057290 */ /* 0x000fce0008ffe43f */
[----:B------:R0:W-:Y:S02]  /*0100*/  UTMACCTL.PF [UR6] ;  /* 0x00000000060079b9 */ /* 0x0001e40008040000 */
[----:B------:R0:W-:Y:S02]  /*0110*/  UTMACCTL.PF [UR4] ;  /* 0x00000000040079b9 */ /* 0x0001e40008040000 */
[----:B0-----:R-:W-:Y:S01]  /*0120*/  NOP ;  /* 0x0000000000007918 */ /* 0x001fe20000000000 */
.L_x_1:
[----:B------:R-:W-:Y:S05]  /*0130*/  BSYNC B0 ;  /* 0x0000000000007941 */ /* 0x000fea0003800000 */
.L_x_0:
[----:B------:R-:W0:Y:S01]  /*0140*/  SHFL.IDX PT, R0, R0, RZ, 0x1f ;  /* 0x00001fff00007589 */ /* 0x000e2200000e0000 */
[----:B------:R-:W-:Y:S02]  /*0150*/  SHF.R.S32.HI R3, RZ, 0x1f, R8 ;  /* 0x0000001fff037819 */ /* 0x000fe40000011408 */
[----:B------:R-:W-:Y:S01]  /*0160*/  I2FP.F32.U32 R6, R7 ;  /* 0x0000000700067245 */ /* 0x000fe20000201000 */
[----:B------:R-:W1:Y:S01]  /*0170*/  S2R R10, SR_CTAID.Y ;  /* 0x00000000000a7919 */ /* 0x000e620000002600 */
[----:B------:R-:W-:-:S04]  /*0180*/  LEA.HI R3, R3, R8, RZ, 0x7 ;  /* 0x0000000803037211 */ /* 0x000fc800078f38ff */
[----:B------:R-:W-:-:S05]  /*0190*/  LOP3.LUT R3, R3, 0xffffff80, RZ, 0xc0, !PT ;  /* 0xffffff8003037812 */ /* 0x000fca00078ec0ff */
[----:B------:R-:W-:-:S05]  /*01a0*/  IMAD.IADD R11, R8, 0x1, -R3 ;  /* 0x00000001080b7824 */ /* 0x000fca00078e0a03 */
[----:B------:R-:W-:-:S04]  /*01b0*/  SHF.R.S32.HI R4, RZ, 0x1f, R11 ;  /* 0x0000001fff047819 */ /* 0x000fc8000001140b */
[----:B------:R-:W-:Y:S02]  /*01c0*/  LEA.HI R4, R4, R11, RZ, 0x3 ;  /* 0x0000000b04047211 */ /* 0x000fe400078f18ff */
[----:B0-----:R-:W-:Y:S02]  /*01d0*/  ISETP.NE.AND P0, PT, R0, RZ, PT ;  /* 0x000000ff0000720c */ /* 0x001fe40003f05270 */
[--C-:B------:R-:W-:Y:S02]  /*01e0*/  SHF.R.S32.HI R3, RZ, 0x3, R4.reuse ;  /* 0x00000003ff037819 */ /* 0x100fe40000011404 */
[----:B------:R-:W-:Y:S02]  /*01f0*/  SHF.R.S32.HI R4, RZ, 0x1f, R4 ;  /* 0x0000001fff047819 */ /* 0x000fe40000011404 */
[----:B------:R-:W-:-:S07]  /*0200*/  SHF.R.S32.HI R5, RZ, 0x1f, R0 ;  /* 0x0000001fff057819 */ /* 0x000fce0000011400 */
[----:B-1----:R-:W-:Y:S05]  /*0210*/  @P0 BRA `(.L_x_2) ;  /* 0x0000000000b40947 */ /* 0x002fea0003800000 */
[----:B------:R-:W-:Y:S01]  /*0220*/  ELECT P0, URZ, PT ;  /* 0x00000000003f782f */ /* 0x000fe20003800000 */
[----:B------:R-:W-:-:S12]  /*0230*/  BSSY B0, `(.L_x_2) ;  /* 0x000002b000007945 */ /* 0x000fd80003800000 */
[----:B------:R-:W-:Y:S05]  /*0240*/  @!P0 BRA `(.L_x_3) ;  /* 0x0000000000a48947 */ /* 0x000fea0003800000 */
[----:B------:R-:W0:Y:S01]  /*0250*/  S2UR UR8, SR_CgaCtaId ;  /* 0x00000000000879c3 */ /* 0x000e220000008800 */
[----:B------:R-:W-:Y:S01]  /*0260*/  UMOV UR4, 0x400 ;  /* 0x0000040000047882 */ /* 0x000fe20000000000 */
[----:B------:R-:W-:Y:S01]  /*0270*/  UMOV UR5, 0x1 ;  /* 0x0000000100057882 */ /* 0x000fe20000000000 */
[----:B------:R-:W-:Y:S02]  /*0280*/  UMOV UR6, 0x2 ;  /* 0x0000000200067882 */ /* 0x000fe40000000000 */
[----:B------:R-:W-:-:S04]  /*0290*/  UIADD3 UR6, -UR6, 0x100000, URZ ;  /* 0x0010000006067890 */ /* 0x000fc8000fffe13f */
[----:B------:R-:W-:Y:S02]  /*02a0*/  USHF.L.U32 UR7, UR6, 0xb, URZ ;  /* 0x0000000b06077899 */ /* 0x000fe4000800063f */
[----:B------:R-:W-:Y:S02]  /*02b0*/  USHF.L.U32 UR6, UR6, 0x1, URZ ;  /* 0x0000000106067899 */ /* 0x000fe4000800063f */
[----:B0-----:R-:W-:Y:S02]  /*02c0*/  ULEA UR8, UR8, UR4, 0x18 ;  /* 0x0000000408087291 */ /* 0x001fe4000f8ec03f */
[----:B------:R-:W-:-:S04]  /*02d0*/  UIADD3 UR4, -UR5, 0x100000, URZ ;  /* 0x0010000005047890 */ /* 0x000fc8000fffe13f */
[----:B------:R-:W-:Y:S02]  /*02e0*/  USHF.L.U32 UR5, UR4, 0xb, URZ ;  /* 0x0000000b04057899 */ /* 0x000fe4000800063f */
[----:B------:R-:W-:Y:S01]  /*02f0*/  USHF.L.U32 UR4, UR4, 0x1, URZ ;  /* 0x0000000104047899 */ /* 0x000fe2000800063f */
[----:B------:R-:W0:Y:S11]  /*0300*/  FENCE.VIEW.ASYNC.S ;  /* 0x00000000000073c6 */ /* 0x000e360000000000 */
[----:B0-----:R0:W1:Y:S01]  /*0310*/  SYNCS.EXCH.64 URZ, [UR8+0x38000], UR4 ;  /* 0x03800004083f75b2 */ /* 0x0010620008000100 */
[----:B------:R0:W2:Y:S01]  /*0320*/  SYNCS.EXCH.64 URZ, [UR8+0x38070], UR6 ;  /* 0x03807006083f75b2 */ /* 0x0000a20008000100 */
[----:B------:R0:W3:Y:S01]  /*0330*/  SYNCS.EXCH.64 URZ, [UR8+0x38008], UR4 ;  /* 0x03800804083f75b2 */ /* 0x0000e20008000100 */
[----:B------:R0:W4:Y:S01]  /*0340*/  SYNCS.EXCH.64 URZ, [UR8+0x38078], UR6 ;  /* 0x03807806083f75b2 */ /* 0x0001220008000100 */
[----:B------:R0:W0:Y:S01]  /*0350*/  SYNCS.EXCH.64 URZ, [UR8+0x38010], UR4 ;  /* 0x03801004083f75b2 */ /* 0x0000220008000100 */
        /* <DEDUP_REMOVED lines=23> */
[----:B-1234-:R-:W-:Y:S01]  /*04d0*/  NOP ;  /* 0x0000000000007918 */ /* 0x01efe20000000000 */
.L_x_3:
[----:B0-----:R-:W-:Y:S05]  /*04e0*/  BSYNC B0 ;  /* 0x0000000000007941 */ /* 0x001fea0003800000 */
.L_x_2:
[----:B------:R-:W-:Y:S01]  /*04f0*/  ULDC UR4, c[0x0][0x150] ;  /* 0x0000540000047ab9 */ /* 0x000fe20000000800 */
[----:B------:R-:W-:Y:S01]  /*0500*/  LEA.HI R4, R4, R3, RZ, 0x2 ;  /* 0x0000000304047211 */ /* 0x000fe200078f10ff */
[----:B------:R-:W-:Y:S01]  /*0510*/  FMUL R6, R6, UR4 ;  /* 0x0000000406067c20 */ /* 0x000fe20008400000 */
[----:B------:R-:W-:Y:S01]  /*0520*/  LEA.HI R5, R5, R0, RZ, 0x2 ;  /* 0x0000000005057211 */ /* 0x000fe200078f10ff */
[----:B------:R-:W-:Y:S01]  /*0530*/  ULDC UR4, c[0x0][0x154] ;  /* 0x0000550000047ab9 */ /* 0x000fe20000000800 */
[----:B------:R-:W-:Y:S01]  /*0540*/  LOP3.LUT R4, R4, 0xfffffffc, RZ, 0xc0, !PT ;  /* 0xfffffffc04047812 */ /* 0x000fe200078ec0ff */
[----:B------:R-:W0:Y:S01]  /*0550*/  LDC R12, c[0x0][0x140] ;  /* 0x00005000ff0c7b82 */ /* 0x000e220000000800 */
[----:B------:R-:W-:Y:S01]  /*0560*/  LOP3.LUT R5, R5, 0x3ffffffc, RZ, 0xc0, !PT ;  /* 0x3ffffffc05057812 */ /* 0x000fe200078ec0ff */
[----:B------:R-:W1:Y:S01]  /*0570*/  F2I.U32.TRUNC.NTZ R6, R6 ;  /* 0x0000000600067305 */ /* 0x000e62000020f000 */
[----:B------:R-:W-:Y:S01]  /*0580*/  LOP3.LUT P0, RZ, R11, 0x7, RZ, 0xc0, !PT ;  /* 0x000000070bff7812 */ /* 0x000fe2000780c0ff */
[----:B------:R-:W-:Y:S01]  /*0590*/  IMAD.IADD R4, R3, 0x1, -R4 ;  /* 0x0000000103047824 */ /* 0x000fe200078e0a04 */
[----:B------:R-:W-:Y:S01]  /*05a0*/  I2FP.F32.U32 R3, R10 ;  /* 0x0000000a00037245 */ /* 0x000fe20000201000 */
[----:B------:R-:W-:Y:S01]  /*05b0*/  IMAD.IADD R5, R0, 0x1, -R5 ;  /* 0x0000000100057824 */ /* 0x000fe200078e0a05 */
[----:B------:R-:W-:Y:S01]  /*05c0*/  ISETP.NE.AND P3, PT, R9, 0x1, PT ;  /* 0x000000010900780c */ /* 0x000fe20003f65270 */
[----:B------:R-:W-:Y:S01]  /*05d0*/  NOP ;  /* 0x0000000000007918 */ /* 0x000fe20000000000 */
[----:B------:R-:W-:Y:S01]  /*05e0*/  NOP ;  /* 0x0000000000007918 */ /* 0x000fe20000000000 */
[----:B------:R-:W-:-:S02]  /*05f0*/  IMAD R5, R5, 0x4, R4 ;  /* 0x0000000405057824 */ /* 0x000fc400078e0204 */
[----:B------:R-:W-:Y:S01]  /*0600*/  FMUL R4, R3, UR4 ;  /* 0x0000000403047c20 */ /* 0x000fe20008400000 */
[----:B------:R-:W-:Y:S02]  /*0610*/  ULDC UR4, c[0x0][0x144] ;  /* 0x0000510000047ab9 */ /* 0x000fe40000000800 */
[----:B------:R-:W-:Y:S01]  /*0620*/  LEA.HI R0, R5, R5, RZ, 0x1 ;  /* 0x0000000505007211 */ /* 0x000fe200078f08ff */
[----:B-1----:R-:W-:Y:S02]  /*0630*/  IMAD.MOV R14, RZ, RZ, -R6 ;  /* 0x000000ffff0e7224 */ /* 0x002fe400078e0a06 */
[----:B------:R-:W1:Y:S01]  /*0640*/  F2I.U32.TRUNC.NTZ R4, R4 ;  /* 0x0000000400047305 */ /* 0x000e62000020f000 */
[----:B------:R-:W-:Y:S01]  /*0650*/  LOP3.LUT R0, R0, 0xfffffffe, RZ, 0xc0, !PT ;  /* 0xfffffffe00007812 */ /* 0x000fe200078ec0ff */
[----:B------:R-:W-:Y:S01]  /*0660*/  IMAD R3, R14, UR4, R7 ;  /* 0x000000040e037c24 */ /* 0x000fe2000f8e0207 */
[----:B------:R-:W-:-:S03]  /*0670*/  ULDC UR4, c[0x0][0x148] ;  /* 0x0000520000047ab9 */ /* 0x000fc60000000800 */
[----:B------:R-:W-:Y:S01]  /*0680*/  IMAD.IADD R0, R5, 0x1, -R0 ;  /* 0x0000000105007824 */ /* 0x000fe200078e0a00 */
[----:B0-----:R-:W-:-:S04]  /*0690*/  ISETP.EQ.U32.AND P1, PT, R12, 0x1, PT ;  /* 0x000000010c00780c */ /* 0x001fc80003f22070 */
[----:B------:R-:W-:Y:S01]  /*06a0*/  ISETP.NE.AND P4, PT, R0, R3, PT ;  /* 0x000000030000720c */ /* 0x000fe20003f85270 */
[----:B------:R-:W-:Y:S01]  /*06b0*/  IMAD.SHL.U32 R0, R5, 0x4, RZ ;  /* 0x0000000405007824 */ /* 0x000fe200078e00ff */
[----:B------:R-:W-:Y:S01]  /*06c0*/  SHF.R.S32.HI R3, RZ, 0x1f, R2 ;  /* 0x0000001fff037819 */ /* 0x000fe20000011402 */
[----:B-1----:R-:W-:-:S03]  /*06d0*/  IMAD.MOV R13, RZ, RZ, -R4 ;  /* 0x000000ffff0d7224 */ /* 0x002fc600078e0a04 */
[----:B------:R-:W-:Y:S01]  /*06e0*/  LEA.HI R3, R3, R2, RZ, 0x2 ;  /* 0x0000000203037211 */ /* 0x000fe200078f10ff */
[----:B------:R-:W-:Y:S01]  /*06f0*/  IMAD.MOV.U32 R4, RZ, RZ, 0x1 ;  /* 0x00000001ff047424 */ /* 0x000fe200078e00ff */
[----:B------:R-:W-:Y:S01]  /*0700*/  LOP3.LUT R5, R5, 0xc, R0, 0x78, !PT ;  /* 0x0000000c05057812 */ /* 0x000fe200078e7800 */
[----:B------:R-:W-:Y:S01]  /*0710*/  IMAD R13, R13, UR4, R10 ;  /* 0x000000040d0d7c24 */ /* 0x000fe2000f8e020a */
[----:B------:R-:W-:Y:S02]  /*0720*/  LOP3.LUT R3, R3, 0xfffffffc, RZ, 0xc0, !PT ;  /* 0xfffffffc03037812 */ /* 0x000fe400078ec0ff */
[C---:B------:R-:W-:Y:S02]  /*0730*/  ISETP.LT.U32.AND P0, PT, R5.reuse, 0x2, !P0 ;  /* 0x000000020500780c */ /* 0x040fe40004701070 */
[----:B------:R-:W-:Y:S01]  /*0740*/  @P4 LEA.HI R0, R5, R5, RZ, 0x1 ;  /* 0x0000000505004211 */ /* 0x000fe200078f08ff */
[----:B------:R-:W-:-:S03]  /*0750*/  IMAD.IADD R14, R2, 0x1, -R3 ;  /* 0x00000001020e7824 */ /* 0x000fc600078e0a03 */
[----:B------:R-:W-:Y:S02]  /*0760*/  @P4 SHF.R.S32.HI R0, RZ, 0x1, R0 ;  /* 0x00000001ff004819 */ /* 0x000fe40000011400 */
[----:B------:R-:W-:Y:S02]  /*0770*/  LOP3.LUT P2, RZ, R9, R14, RZ, 0xfc, !PT ;  /* 0x0000000e09ff7212 */ /* 0x000fe4000784fcff */
[----:B------:R-:W-:Y:S02]  /*0780*/  @P4 ISETP.NE.AND P5, PT, R0, R13, PT ;  /* 0x0000000d0000420c */ /* 0x000fe40003fa5270 */
[----:B------:R-:W-:Y:S02]  /*0790*/  SEL R3, RZ, 0x1, P2 ;  /* 0x00000001ff037807 */ /* 0x000fe40001000000 */
[----:B------:R-:W-:Y:S02]  /*07a0*/  SEL R13, RZ, 0x1, !P0 ;  /* 0x00000001ff0d7807 */ /* 0x000fe40004000000 */
[----:B------:R-:W-:-:S02]  /*07b0*/  @P4 SEL R4, RZ, 0x1, P5 ;  /* 0x00000001ff044807 */ /* 0x000fc40002800000 */
[----:B------:R-:W-:Y:S02]  /*07c0*/  SEL R3, R3, 0x2, P3 ;  /* 0x0000000203037807 */ /* 0x000fe40001800000 */
[----:B------:R-:W-:Y:S01]  /*07d0*/  LOP3.LUT R4, R4, R13, RZ, 0xc0, !PT ;  /* 0x0000000d04047212 */ /* 0x000fe200078ec0ff */
[----:B------:R-:W-:Y:S06]  /*07e0*/  @!P1 BRA `(.L_x_4) ;  /* 0x0000000000089947 */ /* 0x000fec0003800000 */
[----:B------:R-:W-:Y:S01]  /*07f0*/  UCGABAR_ARV ;  /* 0x00000000000079c7 */ /* 0x000fe20008000000 */
[----:B------:R-:W-:Y:S05]  /*0800*/  BRA `(.L_x_5) ;  /* 0x0000000000047947 */ /* 0x000fea0003800000 */
.L_x_4:
[----:B------:R-:W-:Y:S01]  /*0810*/  NOP ;  /* 0x0000000000007918 */ /* 0x000fe20000000000 */
.L_x_5:
[----:B------:R-:W-:Y:S01]  /*0820*/  ULDC.64 UR4, c[0x0][0x618] ;  /* 0x0001860000047ab9 */ /* 0x000fe20000000a00 */
[----:B------:R-:W-:Y:S01]  /*0830*/  ULDC.64 UR12, c[0x0][0x208] ;  /* 0x00008200000c7ab9 */ /* 0x000fe20000000a00 */
[----:B------:R-:W-:-:S04]  /*0840*/  ISETP.NE.U32.AND P0, PT, RZ, UR4, PT ;  /* 0x00000004ff007c0c */ /* 0x000fc8000bf05070 */
[----:B------:R-:W-:-:S13]  /*0850*/  ISETP.NE.AND.EX P0, PT, RZ, UR5, PT, P0 ;  /* 0x00000005ff007c0c */ /* 0x000fda000bf05300 */
[----:B------:R-:W-:Y:S05]  /*0860*/  @!P0 BRA `(.L_x_6) ;  /* 0x00000000001c8947 */ /* 0x000fea0003800000 */
[----:B------:R-:W0:Y:S02]  /*0870*/  LDC.64 R12, c[0x0][0x618] ;  /* 0x00018600ff0c7b82 */ /* 0x000e240000000a00 */
[----:B0-----:R-:W2:Y:S02]  /*0880*/  LDG.E.64 R12, desc[UR12][R12.64] ;  /* 0x0000000c0c0c7981 */ /* 0x001ea4000c1e1b00 */
[----:B--2---:R-:W-:-:S04]  /*0890*/  ISETP.NE.U32.AND P0, PT, R12, RZ, PT ;  /* 0x000000ff0c00720c */ /* 0x004fc80003f05070 */
[----:B------:R-:W-:-:S13]  /*08a0*/  ISETP.NE.AND.EX P0, PT, R13, RZ, PT, P0 ;  /* 0x000000ff0d00720c */ /* 0x000fda0003f05300 */
[----:B------:R-:W-:Y:S05]  /*08b0*/  @!P0 BRA `(.L_x_6) ;  /* 0x0000000000088947 */ /* 0x000fea0003800000 */
[----:B------:R0:W5:Y:S01]  /*08c0*/  LD.E R0, desc[UR12][R12.64] ;  /* 0x0000000c0c007980 */ /* 0x000162000c101900 */
[----:B------:R-:W-:Y:S05]  /*08d0*/  BRA `(.L_x_7) ;  /* 0x0000000000207947 */ /* 0x000fea0003800000 */
.L_x_6:
[----:B------:R-:W-:Y:S02]  /*08e0*/  ULDC.64 UR4, c[0x0][0x608] ;  /* 0x0001820000047ab9 */ /* 0x000fe40000000a00 */
[----:B------:R-:W-:-:S04]  /*08f0*/  ISETP.NE.U32.AND P0, PT, RZ, UR4, PT ;  /* 0x00000004ff007c0c */ /* 0x000fc8000bf05070 */
[----:B------:R-:W-:-:S13]  /*0900*/  ISETP.NE.AND.EX P0, PT, RZ, UR5, PT, P0 ;  /* 0x00000005ff007c0c */ /* 0x000fda000bf05300 */
[----:B------:R-:W-:Y:S05]  /*0910*/  @!P0 BRA `(.L_x_8) ;  /* 0x00000000000c8947 */ /* 0x000fea0003800000 */
[----:B------:R-:W0:Y:S02]  /*0920*/  LDC.64 R12, c[0x0][0x608] ;  /* 0x00018200ff0c7b82 */ /* 0x000e240000000a00 */
[----:B0-----:R1:W5:Y:S01]  /*0930*/  LDG.E R0, desc[UR12][R12.64] ;  /* 0x0000000c0c007981 */ /* 0x001362000c1e1900 */
[----:B------:R-:W-:Y:S05]  /*0940*/  BRA `(.L_x_7) ;  /* 0x0000000000047947 */ /* 0x000fea0003800000 */
.L_x_8:
[----:B------:R-:W2:Y:S02]  /*0950*/  LDC R0, c[0x0][0x600] ;  /* 0x00018000ff007b82 */ /* 0x000ea40000000800 */
.L_x_7:
[----:B------:R-:W-:Y:S02]  /*0960*/  ULDC.64 UR4, c[0x0][0x620] ;  /* 0x0001880000047ab9 */ /* 0x000fe40000000a00 */
[----:B------:R-:W-:-:S04]  /*0970*/  ISETP.NE.U32.AND P0, PT, RZ, UR4, PT ;  /* 0x00000004ff007c0c */ /* 0x000fc8000bf05070 */
[----:B------:R-:W-:-:S13]  /*0980*/  ISETP.NE.AND.EX P0, PT, RZ, UR5, PT, P0 ;  /* 0x00000005ff007c0c */ /* 0x000fda000bf05300 */
[----:B------:R-:W-:Y:S05]  /*0990*/  @!P0 BRA `(.L_x_9) ;  /* 0x00000000001c8947 */ /* 0x000fea0003800000 */
[----:B01----:R-:W0:Y:S02]  /*09a0*/  LDC.64 R12, c[0x0][0x620] ;  /* 0x00018800ff0c7b82 */ /* 0x003e240000000a00 */
[----:B0-----:R-:W3:Y:S02]  /*09b0*/  LDG.E.64 R12, desc[UR12][R12.64] ;  /* 0x0000000c0c0c7981 */ /* 0x001ee4000c1e1b00 */
[----:B---3--:R-:W-:-:S04]  /*09c0*/  ISETP.NE.U32.AND P0, PT, R12, RZ, PT ;  /* 0x000000ff0c00720c */ /* 0x008fc80003f05070 */
[----:B------:R-:W-:-:S13]  /*09d0*/  ISETP.NE.AND.EX P0, PT, R13, RZ, PT, P0 ;  /* 0x000000ff0d00720c */ /* 0x000fda0003f05300 */
[----:B------:R-:W-:Y:S05]  /*09e0*/  @!P0 BRA `(.L_x_9) ;  /* 0x0000000000088947 */ /* 0x000fea0003800000 */
[----:B------:R0:W5:Y:S01]  /*09f0*/  LD.E R2, desc[UR12][R12.64] ;  /* 0x0000000c0c027980 */ /* 0x000162000c101900 */
[----:B------:R-:W-:Y:S05]  /*0a00*/  BRA `(.L_x_10) ;  /* 0x0000000000207947 */ /* 0x000fea0003800000 */
.L_x_9:
[----:B------:R-:W-:Y:S02]  /*0a10*/  ULDC.64 UR4, c[0x0][0x610] ;  /* 0x0001840000047ab9 */ /* 0x000fe40000000a00 */
[----:B------:R-:W-:-:S04]  /*0a20*/  ISETP.NE.U32.AND P0, PT, RZ, UR4, PT ;  /* 0x00000004ff007c0c */ /* 0x000fc8000bf05070 */
[----:B------:R-:W-:-:S13]  /*0a30*/  ISETP.NE.AND.EX P0, PT, RZ, UR5, PT, P0 ;  /* 0x00000005ff007c0c */ /* 0x000fda000bf05300 */
[----:B------:R-:W-:Y:S05]  /*0a40*/  @!P0 BRA `(.L_x_11) ;  /* 0x00000000000c8947 */ /* 0x000fea0003800000 */
[----:B01----:R-:W0:Y:S02]  /*0a50*/  LDC.64 R12, c[0x0][0x610] ;  /* 0x00018400ff0c7b82 */ /* 0x003e240000000a00 */
[----:B0-----:R1:W5:Y:S01]  /*0a60*/  LDG.E R2, desc[UR12][R12.64] ;  /* 0x0000000c0c027981 */ /* 0x001362000c1e1900 */
[----:B------:R-:W-:Y:S05]  /*0a70*/  BRA `(.L_x_10) ;  /* 0x0000000000047947 */ /* 0x000fea0003800000 */
.L_x_11:
[----:B------:R-:W3:Y:S02]  /*0a80*/  LDC R2, c[0x0][0x604] ;  /* 0x00018100ff027b82 */ /* 0x000ee40000000800 */
.L_x_10:
[----:B------:R-:W4:Y:S01]  /*0a90*/  LDC R6, c[0x0][0x3e8] ;  /* 0x0000fa00ff067b82 */ /* 0x000f220000000800 */
[----:B------:R-:W-:Y:S01]  /*0aa0*/  ULDC UR4, c[0x0][0x3dc] ;  /* 0x0000f70000047ab9 */ /* 0x000fe20000000800 */
[----:B------:R-:W-:Y:S01]  /*0ab0*/  ULDC.64 UR6, c[0x0][0x3e0] ;  /* 0x0000f80000067ab9 */ /* 0x000fe20000000a00 */
[----:B------:R-:W-:Y:S02]  /*0ac0*/  UIADD3 UR4, UR4, 0x3f, URZ ;  /* 0x0000003f04047890 */ /* 0x000fe4000fffe03f */
[----:B------:R-:W-:Y:S02]  /*0ad0*/  UIMAD UR6, UR7, UR6, URZ ;  /* 0x00000006070672a4 */ /* 0x000fe4000f8e023f */
[----:B------:R-:W-:-:S04]  /*0ae0*/  USHF.R.S32.HI UR5, URZ, 0x1f, UR4 ;  /* 0x0000001f3f057899 */ /* 0x000fc80008011404 */
[----:B------:R-:W-:-:S04]  /*0af0*/  ULEA.HI UR5, UR5, UR4, URZ, 0x6 ;  /* 0x0000000405057291 */ /* 0x000fc8000f8f303f */
[----:B------:R-:W-:Y:S01]  /*0b00*/  USHF.R.S32.HI UR15, URZ, 0x6, UR5 ;  /* 0x000000063f0f7899 */ /* 0x000fe20008011405 */
[----:B----4-:R-:W-:-:S05]  /*0b10*/  IMAD R6, R6, UR6, RZ ;  /* 0x0000000606067c24 */ /* 0x010fca000f8e02ff */
[----:B------:R-:W-:Y:S01]  /*0b20*/  IMAD R6, R6, UR15, RZ ;  /* 0x0000000f06067c24 */ /* 0x000fe2000f8e02ff */
[----:B------:R-:W-:Y:S06]  /*0b30*/  @!P1 BRA `(.L_x_12) ;  /* 0x00000000000c9947 */ /* 0x000fec0003800000 */
[----:B------:R-:W-:Y:S01]  /*0b40*/  UCGABAR_WAIT ;  /* 0x0000000000007dc7 */ /* 0x000fe20008000000 */
[----:B------:R-:W-:Y:S01]  /*0b50*/  CCTL.IVALL ;  /* 0x00000000ff00798f */ /* 0x000fe20002000000 */
[----:B------:R-:W-:Y:S05]  /*0b60*/  BRA `(.L_x_13) ;  /* 0x0000000000047947 */ /* 0x000fea0003800000 */
.L_x_12:
[----:B------:R-:W-:Y:S06]  /*0b70*/  BAR.SYNC.DEFER_BLOCKING 0x0 ;  /* 0x0000000000007b1d */ /* 0x000fec0000010000 */
.L_x_13:
[----:B------:R-:W-:-:S13]  /*0b80*/  ISETP.NE.AND P0, PT, R9, RZ, PT ;  /* 0x000000ff0900720c */ /* 0x000fda0003f05270 */
[----:B------:R-:W-:Y:S05]  /*0b90*/  @!P0 BRA `(.L_x_14) ;  /* 0x0000002c00f48947 */ /* 0x000fea0003800000 */
[----:B------:R-:W-:-:S13]  /*0ba0*/  ISETP.NE.AND P0, PT, R9, 0x1, PT ;  /* 0x000000010900780c */ /* 0x000fda0003f05270 */
[----:B------:R-:W-:Y:S05]  /*0bb0*/  @P0 EXIT ;  /* 0x000000000000094d */ /* 0x000fea0003800000 */
[----:B------:R-:W-:Y:S01]  /*0bc0*/  ISETP.GE.AND P0, PT, R6, 0x1, PT ;  /* 0x000000010600780c */ /* 0x000fe20003f06270 */
[----:B------:R-:W-:Y:S01]  /*0bd0*/  UMOV UR4, URZ ;  /* 0x0000003f00047c82 */ /* 0x000fe20008000000 */
[----:B------:R-:W-:Y:S02]  /*0be0*/  CS2R R54, SRZ ;  /* 0x0000000000367805 */ /* 0x000fe4000001ff00 */
[----:B------:R-:W-:Y:S02]  /*0bf0*/  CS2R R24, SRZ ;  /* 0x0000000000187805 */ /* 0x000fe4000001ff00 */
[----:B------:R-:W-:Y:S02]  /*0c00*/  CS2R R26, SRZ ;  /* 0x00000000001a7805 */ /* 0x000fe4000001ff00 */
[----:B------:R-:W-:Y:S02]  /*0c10*/  CS2R R28, SRZ ;  /* 0x00000000001c7805 */ /* 0x000fe4000001ff00 */
[----:B------:R-:W-:-:S02]  /*0c20*/  CS2R R30, SRZ ;  /* 0x00000000001e7805 */ /* 0x000fc4000001ff00 */
[----:B------:R-:W-:Y:S02]  /*0c30*/  CS2R R32, SRZ ;  /* 0x0000000000207805 */ /* 0x000fe4000001ff00 */
        /* <DEDUP_REMOVED lines=9> */
[----:B------:R-:W-:Y:S01]  /*0cd0*/  CS2R R52, SRZ ;  /* 0x0000000000347805 */ /* 0x000fe2000001ff00 */
[----:B------:R-:W-:Y:S06]  /*0ce0*/  @!P0 BRA `(.L_x_15) ;  /* 0x0000000000a48947 */ /* 0x000fec0003800000 */
[----:B------:R-:W-:-:S04]  /*0cf0*/  LOP3.LUT R7, R3, 0x1, RZ, 0xfc, !PT ;  /* 0x0000000103077812 */ /* 0x000fc800078efcff */
[----:B------:R-:W-:-:S13]  /*0d00*/  ISETP.NE.AND P0, PT, R7, 0x3, PT ;  /* 0x000000030700780c */ /* 0x000fda0003f05270 */
[----:B------:R-:W-:Y:S05]  /*0d10*/  @!P0 BRA `(.L_x_16) ;  /* 0x0000000000048947 */ /* 0x000fea0003800000 */
[----:B------:R-:W-:Y:S01]  /*0d20*/  BPT.TRAP 0x1 ;  /* 0x000000040000795c */ /* 0x000fe20000300000 */
.L_x_16:
[----:B------:R-:W4:Y:S01]  /*0d30*/  S2UR UR5, SR_CgaCtaId ;  /* 0x00000000000579c3 */ /* 0x000f220000008800 */
[----:B------:R-:W-:Y:S01]  /*0d40*/  SHF.L.U32 R7, RZ, 0x1f, RZ ;  /* 0x0000001fff077819 */ /* 0x000fe200000006ff */
[----:B------:R-:W-:Y:S02]  /*0d50*/  UMOV UR4, 0x400 ;  /* 0x0000040000047882 */ /* 0x000fe40000000000 */
[----:B----4-:R-:W-:-:S12]  /*0d60*/  ULEA UR5, UR5, UR4, 0x18 ;  /* 0x0000000405057291 */ /* 0x010fd8000f8ec03f */
.L_x_17:
[----:B----4-:R-:W-:-:S04]  /*0d70*/  IMAD.U32 R8, RZ, RZ, UR5 ;  /* 0x00000005ff087e24 */ /* 0x010fc8000f8e00ff */
[----:B------:R4:W0:Y:S03]  /*0d80*/  SYNCS.PHASECHK.TRANS64.TRYWAIT P0, [R8+URZ+0x38000], R7 ;  /* 0x03800007080075a7 */ /* 0x000826000800017f */
[----:B0-----:R-:W-:Y:S05]  /*0d90*/  @!P0 NANOSLEEP.SYNCS 0x989680 ;  /* 0x009896800000895d */ /* 0x001fea0003900000 */
[----:B------:R-:W0:Y:S02]  /*0da0*/  @!P0 SYNCS.PHASECHK.TRANS64 P0, [R8+URZ+0x38000], R7 ;  /* 0x03800007080085a7 */ /* 0x000e24000800007f */
[----:B0-----:R-:W-:Y:S05]  /*0db0*/  @!P0 BRA `(.L_x_17) ;  /* 0xfffffffc00ec8947 */ /* 0x001fea000383ffff */
[----:B------:R-:W-:Y:S01]  /*0dc0*/  USHF.R.U32.HI UR4, URZ, 0x4, UR5 ;  /* 0x000000043f047899 */ /* 0x000fe20008011605 */
[----:B------:R-:W-:Y:S01]  /*0dd0*/  WARPGROUP.ARRIVE ;  /* 0x00000000000079c5 */ /* 0x000fe20000000000 */
[----:B------:R-:W-:Y:S02]  /*0de0*/  UIADD3 UR5, UR5, 0x1c000, URZ ;  /* 0x0001c00005057890 */ /* 0x000fe4000fffe03f */
[----:B------:R-:W-:Y:S02]  /*0df0*/  ULOP3.LUT UR4, UR4, 0x3fff, URZ, 0xc0, !UPT ;  /* 0x00003fff04047892 */ /* 0x000fe4000f8ec03f */
[----:B------:R-:W-:Y:S02]  /*0e00*/  USHF.R.U32.HI UR5, URZ, 0x4, UR5 ;  /* 0x000000043f057899 */ /* 0x000fe40008011605 */
[----:B------:R-:W-:Y:S02]  /*0e10*/  ULOP3.LUT UR9, UR4, 0x10000, URZ, 0xfc, !UPT ;  /* 0x0001000004097892 */ /* 0x000fe4000f8efc3f */
[----:B------:R-:W-:Y:S01]  /*0e20*/  ULOP3.LUT UR8, UR5, 0x3fff, URZ, 0xc0, !UPT ;  /* 0x00003fff05087892 */ /* 0x000fe2000f8ec03f */
[----:B------:R-:W-:-:S02]  /*0e30*/  UMOV UR7, 0x40000040 ;  /* 0x4000004000077882 */ /* 0x000fc40000000000 */
[----:B------:R-:W-:Y:S02]  /*0e40*/  UMOV UR5, 0x40000040 ;  /* 0x4000004000057882 */ /* 0x000fe40000000000 */
[----:B------:R-:W-:Y:S02]  /*0e50*/  UMOV UR4, UR9 ;  /* 0x0000000900047c82 */ /* 0x000fe40008000000 */
[----:B------:R-:W-:Y:S02]  /*0e60*/  UMOV UR6, UR8 ;  /* 0x0000000800067c82 */ /* 0x000fe40008000000 */
[----:B------:R-:W-:Y:S01]  /*0e70*/  HGMMA.64x64x16.F32.BF16 R24, gdesc[UR4].tnspB, RZ, !UPT ;  /* 0x40e00000041879f0 */ /* 0x000fe2000c7018ff */
[----:B------:R-:W-:Y:S02]  /*0e80*/  UIADD3 UR4, UR9, 0x2, URZ ;  /* 0x0000000209047890 */ /* 0x000fe4000fffe03f */
[----:B------:R-:W-:Y:S01]  /*0e90*/  UIADD3 UR6, UR8, 0x80, URZ ;  /* 0x0000008008067890 */ /* 0x000fe2000fffe03f */
[----:B------:R-:W-:Y:S01]  /*0ea0*/  UMOV UR5, 0x40000040 ;  /* 0x4000004000057882 */ /* 0x000fe20000000000 */
[----:B------:R-:W-:-:S07]  /*0eb0*/  UMOV UR7, 0x40000040 ;  /* 0x4000004000077882 */ /* 0x000fce0000000000 */
[----:B------:R-:W-:Y:S01]  /*0ec0*/  HGMMA.64x64x16.F32.BF16 R24, gdesc[UR4].tnspB, R24 ;  /* 0x40e00000041879f0 */ /* 0x000fe20008701818 */
        /* <DEDUP_REMOVED lines=9> */
[----:B------:R-:W-:Y:S01]  /*0f60*/  HGMMA.64x64x16.F32.BF16 R24, gdesc[UR4].tnspB, R24, gsb0 ;  /* 0x40e00000041879f0 */ /* 0x000fe20008001818 */
[----:B------:R-:W-:-:S05]  /*0f70*/  UMOV UR4, 0x1 ;  /* 0x0000000100047882 */ /* 0x000fca0000000000 */
.L_x_15:
[----:B----4-:R-:W-:-:S05]  /*0f80*/  VIMNMX R7, R6, 0x1, PT ;  /* 0x0000000106077848 */ /* 0x010fca0003fe0100 */
[----:B------:R-:W-:-:S05]  /*0f90*/  IMAD.IADD R7, R6, 0x1, -R7 ;  /* 0x0000000106077824 */ /* 0x000fca00078e0a07 */
[----:B------:R-:W-:-:S13]  /*0fa0*/  ISETP.GE.AND P0, PT, R7, 0x1, PT ;  /* 0x000000010700780c */ /* 0x000fda0003f06270 */
[----:B------:R-:W-:Y:S05]  /*0fb0*/  @!P0 BRA `(.L_x_18) ;  /* 0x0000000400188947 */ /* 0x000fea0003800000 */
[----:B------:R-:W4:Y:S01]  /*0fc0*/  S2UR UR6, SR_CgaCtaId ;  /* 0x00000000000679c3 */ /* 0x000f220000008800 */
[----:B------:R-:W-:Y:S01]  /*0fd0*/  UMOV UR5, 0x400 ;  /* 0x0000040000057882 */ /* 0x000fe20000000000 */
[----:B01----:R-:W-:Y:S01]  /*0fe0*/  LOP3.LUT R13, R3, 0x1, RZ, 0xfc, !PT ;  /* 0x00000001030d7812 */ /* 0x003fe200078efcff */
[----:B------:R-:W-:Y:S01]  /*0ff0*/  IMAD.MOV.U32 R12, RZ, RZ, RZ ;  /* 0x000000ffff0c7224 */ /* 0x000fe200078e00ff */
[----:B------:R-:W-:Y:S01]  /*1000*/  UISETP.NE.U32.AND UP0, UPT, UR4, URZ, UPT ;  /* 0x0000003f0400728c */ /* 0x000fe2000bf05070 */
[----:B------:R-:W-:Y:S02]  /*1010*/  IMAD.MOV.U32 R8, RZ, RZ, R7 ;  /* 0x000000ffff087224 */ /* 0x000fe400078e0007 */
[----:B------:R-:W-:Y:S01]  /*1020*/  IMAD.MOV.U32 R9, RZ, RZ, RZ ;  /* 0x000000ffff097224 */ /* 0x000fe200078e00ff */
[----:B----4-:R-:W-:-:S04]  /*1030*/  ULEA UR7, UR6, UR5, 0x18 ;  /* 0x0000000506077291 */ /* 0x010fc8000f8ec03f */
[----:B------:R-:W-:Y:S02]  /*1040*/  USHF.R.U32.HI UR5, URZ, 0x4, UR7 ;  /* 0x000000043f057899 */ /* 0x000fe40008011607 */
[----:B------:R-:W-:Y:S02]  /*1050*/  UIADD3 UR6, UR7, 0x1c000, URZ ;  /* 0x0001c00007067890 */ /* 0x000fe4000fffe03f */
[----:B------:R-:W-:Y:S02]  /*1060*/  ULOP3.LUT UR5, UR5, 0x3fff, URZ, 0xc0, !UPT ;  /* 0x00003fff05057892 */ /* 0x000fe4000f8ec03f */
[----:B------:R-:W-:Y:S02]  /*1070*/  USHF.R.U32.HI UR6, URZ, 0x4, UR6 ;  /* 0x000000043f067899 */ /* 0x000fe40008011606 */
[----:B------:R-:W-:Y:S02]  /*1080*/  ULOP3.LUT UR14, UR5, 0x10000, URZ, 0xfc, !UPT ;  /* 0x00010000050e7892 */ /* 0x000fe4000f8efc3f */
[----:B------:R-:W-:-:S12]  /*1090*/  ULOP3.LUT UR15, UR6, 0x3fff, URZ, 0xc0, !UPT ;  /* 0x00003fff060f7892 */ /* 0x000fd8000f8ec03f */
.L_x_23:
[----:B------:R-:W-:-:S13]  /*10a0*/  ISETP.NE.AND P1, PT, R13, 0x3, PT ;  /* 0x000000030d00780c */ /* 0x000fda0003f25270 */
[----:B------:R-:W-:Y:S05]  /*10b0*/  @!P1 BRA `(.L_x_19) ;  /* 0x0000000000049947 */ /* 0x000fea0003800000 */
[----:B------:R-:W-:Y:S01]  /*10c0*/  BPT.TRAP 0x1 ;  /* 0x000000040000795c */ /* 0x000fe20000300000 */
.L_x_19:
[----:B------:R-:W-:Y:S01]  /*10d0*/  SHF.L.U32 R10, R12, 0x1f, RZ ;  /* 0x0000001f0c0a7819 */ /* 0x000fe200000006ff */
[----:B------:R-:W-:-:S12]  /*10e0*/  ULEA UR5, UR4, UR7, 0x3 ;  /* 0x0000000704057291 */ /* 0x000fd8000f8e183f */
.L_x_20:
[----:B0-----:R-:W-:-:S04]  /*10f0*/  IMAD.U32 R11, RZ, RZ, UR5 ;  /* 0x00000005ff0b7e24 */ /* 0x001fc8000f8e00ff */
[----:B------:R0:W1:Y:S03]  /*1100*/  SYNCS.PHASECHK.TRANS64.TRYWAIT P0, [R11+URZ+0x38000], R10 ;  /* 0x0380000a0b0075a7 */ /* 0x000066000800017f */
[----:B-1----:R-:W-:Y:S05]  /*1110*/  @!P0 NANOSLEEP.SYNCS 0x989680 ;  /* 0x009896800000895d */ /* 0x002fea0003900000 */
[----:B------:R-:W1:Y:S02]  /*1120*/  @!P0 SYNCS.PHASECHK.TRANS64 P0, [R11+URZ+0x38000], R10 ;  /* 0x0380000a0b0085a7 */ /* 0x000e64000800007f */
[----:B-1----:R-:W-:Y:S05]  /*1130*/  @!P0 BRA `(.L_x_20) ;  /* 0xfffffffc00ec8947 */ /* 0x002fea000383ffff */
[----:B------:R-:W-:Y:S01]  /*1140*/  ULEA UR5, UR4, UR14, 0x9 ;  /* 0x0000000e04057291 */ /* 0x000fe2000f8e483f */
[----:B------:R-:W-:Y:S01]  /*1150*/  WARPGROUP.ARRIVE ;  /* 0x00000000000079c5 */ /* 0x000fe20000000000 */
[----:B------:R-:W-:Y:S01]  /*1160*/  ULEA UR6, UR4, UR15, 0x9 ;  /* 0x0000000f04067291 */ /* 0x000fe2000f8e483f */
[----:B------:R-:W-:Y:S01]  /*1170*/  UMOV UR9, 0x40000040 ;  /* 0x4000004000097882 */ /* 0x000fe20000000000 */
[----:B------:R-:W-:-:S03]  /*1180*/  UMOV UR11, 0x40000040 ;  /* 0x40000040000b7882 */ /* 0x000fc60000000000 */
[----:B------:R-:W-:Y:S02]  /*1190*/  UMOV UR8, UR5 ;  /* 0x0000000500087c82 */ /* 0x000fe40008000000 */
[----:B------:R-:W-:Y:S02]  /*11a0*/  UMOV UR10, UR6 ;  /* 0x00000006000a7c82 */ /* 0x000fe40008000000 */
[----:B------:R-:W-:Y:S01]  /*11b0*/  HGMMA.64x64x16.F32.BF16 R24, gdesc[UR8].tnspB, R24, UP0 ;  /* 0x40e00000081879f0 */ /* 0x000fe2000bf01818 */
        /* <DEDUP_REMOVED lines=14> */
[----:B------:R-:W-:Y:S03]  /*12a0*/  HGMMA.64x64x16.F32.BF16 R24, gdesc[UR8].tnspB, R24, gsb0 ;  /* 0x40e00000081879f0 */ /* 0x000fe60008001818 */
[----:B------:R-:W-:Y:S02]  /*12b0*/  WARPGROUP.DEPBAR.LE gsb0, 0x1 ;  /* 0x00008000000079c5 */ /* 0x000fe40000010100 */
[----:B------:R-:W-:Y:S05]  /*12c0*/  @!P1 BRA `(.L_x_21) ;  /* 0x0000000000049947 */ /* 0x000fea0003800000 */
[----:B------:R-:W-:Y:S01]  /*12d0*/  BPT.TRAP 0x1 ;  /* 0x000000040000795c */ /* 0x000fe20000300000 */
.L_x_21:
[----:B------:R-:W-:-:S13]  /*12e0*/  ISETP.NE.AND P0, PT, R4, RZ, PT ;  /* 0x000000ff0400720c */ /* 0x000fda0003f05270 */
[----:B0-----:R-:W-:-:S05]  /*12f0*/  @P0 LEA R10, R9, UR7, 0x3 ;  /* 0x00000007090a0c11 */ /* 0x001fca000f8e18ff */
[----:B------:R-:W-:-:S05]  /*1300*/  @P0 VIADD R10, R10, 0x38070 ;  /* 0x000380700a0a0836 */ /* 0x000fca0000000000 */
[----:B------:R-:W-:-:S04]  /*1310*/  @P0 PRMT R10, R5, 0x654, R10 ;  /* 0x00000654050a0816 */ /* 0x000fc8000000000a */
[----:B------:R0:W-:Y:S01]  /*1320*/  @P0 SYNCS.ARRIVE.TRANS64.RED.A1T0 RZ, [R10+URZ], RZ ;  /* 0x000000ff0aff09a7 */ /* 0x0001e2000810043f */
[----:B------:R-:W-:-:S13]  /*1330*/  ISETP.GT.U32.AND P0, PT, R3, 0x1, PT ;  /* 0x000000010300780c */ /* 0x000fda0003f04070 */
[----:B0-----:R-:W-:Y:S05]  /*1340*/  @P0 BRA `(.L_x_22) ;  /* 0x0000000000040947 */ /* 0x001fea0003800000 */
[----:B------:R-:W-:Y:S01]  /*1350*/  BPT.TRAP 0x1 ;  /* 0x000000040000795c */ /* 0x000fe20000300000 */
.L_x_22:
[----:B------:R-:W-:Y:S01]  /*1360*/  UIADD3 UR4, UR4, 0x1, URZ ;  /* 0x0000000104047890 */ /* 0x000fe2000fffe03f */
[C---:B------:R-:W-:Y:S01]  /*1370*/  ISETP.GT.AND P1, PT, R8.reuse, 0x1, PT ;  /* 0x000000010800780c */ /* 0x040fe20003f24270 */
[----:B------:R-:W-:Y:S02]  /*1380*/  VIADD R9, R9, 0x1 ;  /* 0x0000000109097836 */ /* 0x000fe40000000000 */
[----:B------:R-:W-:Y:S01]  /*1390*/  UISETP.NE.AND UP0, UPT, UR4, 0xe, UPT ;  /* 0x0000000e0400788c */ /* 0x000fe2000bf05270 */
[----:B------:R-:W-:Y:S02]  /*13a0*/  VIADD R8, R8, 0xffffffff ;  /* 0xffffffff08087836 */ /* 0x000fe40000000000 */
[C---:B------:R-:W-:Y:S01]  /*13b0*/  ISETP.NE.AND P0, PT, R9.reuse, 0xe, PT ;  /* 0x0000000e0900780c */ /* 0x040fe20003f05270 */
[----:B------:R-:W-:Y:S02]  /*13c0*/  USEL UR5, URZ, 0x1, UP0 ;  /* 0x000000013f057887 */ /* 0x000fe40008000000 */
[----:B------:R-:W-:Y:S01]  /*13d0*/  USEL UR4, UR4, URZ, UP0 ;  /* 0x0000003f04047287 */ /* 0x000fe20008000000 */
[----:B------:R-:W-:Y:S01]  /*13e0*/  SEL R9, R9, RZ, P0 ;  /* 0x000000ff09097207 */ /* 0x000fe20000000000 */
[----:B------:R-:W-:-:S02]  /*13f0*/  UPLOP3.LUT UP0, UPT, UPT, UPT, UPT, 0x80, 0x0 ;  /* 0x000000000000789c */ /* 0x000fc40003f0f070 */
[----:B------:R-:W-:Y:S01]  /*1400*/  LOP3.LUT R12, R12, UR5, RZ, 0x3c, !PT ;  /* 0x000000050c0c7c12 */ /* 0x000fe2000f8e3cff */
[----:B------:R-:W-:Y:S08]  /*1410*/  @P1 BRA `(.L_x_23) ;  /* 0xfffffffc00201947 */ /* 0x000ff0000383ffff */
.L_x_18:
[----:B------:R-:W-:Y:S01]  /*1420*/  ISETP.GE.AND P0, PT, R6, 0x1, PT ;  /* 0x000000010600780c */ /* 0x000fe20003f06270 */
[----:B------:R-:W-:-:S12]  /*1430*/  WARPGROUP.DEPBAR.LE gsb0, 0x0 ;  /* 0x00008000000079c5 */ /* 0x000fd80000010000 */
[----:B------:R-:W-:Y:S05]  /*1440*/  @!P0 BRA `(.L_x_24) ;  /* 0x0000000000588947 */ /* 0x000fea0003800000 */
[----:B------:R-:W-:-:S04]  /*1450*/  LOP3.LUT R6, R3, 0x1, RZ, 0xfc, !PT ;  /* 0x0000000103067812 */ /* 0x000fc800078efcff */
[----:B------:R-:W-:-:S13]  /*1460*/  ISETP.NE.AND P0, PT, R6, 0x3, PT ;  /* 0x000000030600780c */ /* 0x000fda0003f05270 */
[----:B------:R-:W-:Y:S05]  /*1470*/  @!P0 BRA `(.L_x_25) ;  /* 0x0000000000048947 */ /* 0x000fea0003800000 */
[----:B------:R-:W-:Y:S01]  /*1480*/  BPT.TRAP 0x1 ;  /* 0x000000040000795c */ /* 0x000fe20000300000 */
.L_x_25:
[----:B------:R-:W-:Y:S01]  /*1490*/  ISETP.NE.AND P0, PT, R4, RZ, PT ;  /* 0x000000ff0400720c */ /* 0x000fe20003f05270 */
[----:B------:R-:W-:Y:S01]  /*14a0*/  BSSY B0, `(.L_x_26) ;  /* 0x000000e000007945 */ /* 0x000fe20003800000 */
[----:B------:R-:W-:-:S11]  /*14b0*/  ISETP.GT.U32.AND P1, PT, R3, 0x1, PT ;  /* 0x000000010300780c */ /* 0x000fd60003f24070 */
[----:B------:R-:W-:Y:S05]  /*14c0*/  @!P0 BRA `(.L_x_27) ;  /* 0x00000000002c8947 */ /* 0x000fea0003800000 */
[----:B------:R-:W4:Y:S01]  /*14d0*/  S2R R4, SR_CgaCtaId ;  /* 0x0000000000047919 */ /* 0x000f220000008800 */
[----:B------:R-:W-:Y:S02]  /*14e0*/  SHF.R.U32.HI R8, RZ, 0x1, R7 ;  /* 0x00000001ff087819 */ /* 0x000fe40000011607 */
[----:B------:R-:W-:-:S03]  /*14f0*/  MOV R3, 0x400 ;  /* 0x0000040000037802 */ /* 0x000fc60000000f00 */
[----:B------:R-:W-:-:S05]  /*1500*/  IMAD.WIDE.U32 R8, R8, -0x6db6db6d, RZ ;  /* 0x9249249308087825 */ /* 0x000fca00078e00ff */
[----:B------:R-:W-:-:S05]  /*1510*/  SHF.R.U32.HI R8, RZ, 0x2, R9 ;  /* 0x00000002ff087819 */ /* 0x000fca0000011609 */
[----:B------:R-:W-:Y:S01]  /*1520*/  IMAD R7, R8, -0xe, R7 ;  /* 0xfffffff208077824 */ /* 0x000fe200078e0207 */
[----:B----4-:R-:W-:-:S05]  /*1530*/  LEA R4, R4, R3, 0x18 ;  /* 0x0000000304047211 */ /* 0x010fca00078ec0ff */
[----:B------:R-:W-:-:S04]  /*1540*/  IMAD R7, R7, 0x8, R4 ;  /* 0x0000000807077824 */ /* 0x000fc800078e0204 */
[----:B------:R-:W-:-:S05]  /*1550*/  VIADD R4, R7, 0x38070 ;  /* 0x0003807007047836 */ /* 0x000fca0000000000 */
[----:B------:R-:W-:-:S04]  /*1560*/  PRMT R4, R5, 0x654, R4 ;  /* 0x0000065405047816 */ /* 0x000fc80000000004 */
[----:B------:R4:W-:Y:S03]  /*1570*/  SYNCS.ARRIVE.TRANS64.RED.A1T0 RZ, [R4+URZ], RZ ;  /* 0x000000ff04ff79a7 */ /* 0x0009e6000810043f */
.L_x_27:
[----:B------:R-:W-:Y:S05]  /*1580*/  BSYNC B0 ;  /* 0x0000000000007941 */ /* 0x000fea0003800000 */
.L_x_26:
[----:B------:R-:W-:Y:S05]  /*1590*/  @P1 BRA `(.L_x_24) ;  /* 0x0000000000041947 */ /* 0x000fea0003800000 */
[----:B------:R-:W-:Y:S01]  /*15a0*/  BPT.TRAP 0x1 ;  /* 0x000000040000795c */ /* 0x000fe20000300000 */
.L_x_24:
[----:B------:R-:W4:Y:S01]  /*15b0*/  S2R R3, SR_TID.X ;  /* 0x0000000000037919 */ /* 0x000f220000002100 */
[----:B------:R-:W-:Y:S01]  /*15c0*/  ULDC.64 UR4, c[0x0][0x280] ;  /* 0x0000a00000047ab9 */ /* 0x000fe20000000a00 */
[----:B------:R-:W0:Y:S01]  /*15d0*/  S2R R9, SR_CTAID.Y ;  /* 0x0000000000097919 */ /* 0x000e220000002600 */
[----:B------:R-:W2:Y:S01]  /*15e0*/  S2R R11, SR_CTAID.X ;  /* 0x00000000000b7919 */ /* 0x000ea20000002500 */
[----:B----4-:R-:W-:-:S04]  /*15f0*/  SHF.R.S32.HI R4, RZ, 0x1f, R3 ;  /* 0x0000001fff047819 */ /* 0x010fc80000011403 */
[----:B------:R-:W-:Y:S01]  /*1600*/  LEA.HI R4, R4, R3, RZ, 0x7 ;  /* 0x0000000304047211 */ /* 0x000fe200078f38ff */
[----:B0-----:R-:W-:-:S03]  /*1610*/  IMAD.SHL.U32 R9, R9, 0x40, RZ ;  /* 0x0000004009097824 */ /* 0x001fc600078e00ff */
[----:B------:R-:W-:Y:S02]  /*1620*/  LOP3.LUT R4, R4, 0xffffff80, RZ, 0xc0, !PT ;  /* 0xffffff8004047812 */ /* 0x000fe400078ec0ff */
[----:B------:R-:W-:-:S03]  /*1630*/  ISETP.GE.AND P0, PT, R9, UR5, PT ;  /* 0x0000000509007c0c */ /* 0x000fc6000bf06270 */
[----:B-1----:R-:W-:Y:S02]  /*1640*/  IMAD.IADD R12, R3, 0x1, -R4 ;  /* 0x00000001030c7824 */ /* 0x002fe400078e0a04 */
[----:B--2---:R-:W-:-:S03]  /*1650*/  IMAD.SHL.U32 R3, R11, 0x40, RZ ;  /* 0x000000400b037824 */ /* 0x004fc600078e00ff */
[----:B------:R-:W-:Y:S02]  /*1660*/  SHF.R.S32.HI R15, RZ, 0x1f, R12 ;  /* 0x0000001fff0f7819 */ /* 0x000fe4000001140c */
[----:B------:R-:W-:Y:S02]  /*1670*/  ISETP.GE.OR P0, PT, R3, UR4, P0 ;  /* 0x0000000403007c0c */ /* 0x000fe40008706670 */
[----:B------:R-:W-:-:S04]  /*1680*/  LEA.HI R4, R15, R12, RZ, 0x2 ;  /* 0x0000000c0f047211 */ /* 0x000fc800078f10ff */
[--C-:B------:R-:W-:Y:S02]  /*1690*/  SHF.R.S32.HI R8, RZ, 0x2, R4.reuse ;  /* 0x00000002ff087819 */ /* 0x100fe40000011404 */
[----:B------:R-:W-:-:S04]  /*16a0*/  SHF.R.S32.HI R5, RZ, 0x1f, R4 ;  /* 0x0000001fff057819 */ /* 0x000fc80000011404 */
[----:B------:R-:W-:-:S04]  /*16b0*/  LEA.HI R5, R5, R8, RZ, 0x3 ;  /* 0x0000000805057211 */ /* 0x000fc800078f18ff */
[----:B------:R-:W-:Y:S01]  /*16c0*/  LOP3.LUT R13, R5, 0xfffffff8, RZ, 0xc0, !PT ;  /* 0xfffffff8050d7812 */ /* 0x000fe200078ec0ff */
[----:B------:R-:W-:Y:S06]  /*16d0*/  @P0 EXIT ;  /* 0x000000000000094d */ /* 0x000fec0003800000 */
[----:B------:R-:W0:Y:S01]  /*16e0*/  LDC.64 R6, c[0x0][0x658] ;  /* 0x00019600ff067b82 */ /* 0x000e220000000a00 */
[----:B------:R-:W-:Y:S01]  /*16f0*/  LOP3.LUT R5, R4, 0x7ffffffc, RZ, 0xc0, !PT ;  /* 0x7ffffffc04057812 */ /* 0x000fe200078ec0ff */
[----:B------:R-:W-:Y:S01]  /*1700*/  IMAD.IADD R4, R8, 0x1, -R13 ;  /* 0x0000000108047824 */ /* 0x000fe200078e0a0d */
[----:B------:R-:W-:Y:S02]  /*1710*/  LEA.HI R10, R15, R12, RZ, 0x5 ;  /* 0x0000000c0f0a7211 */ /* 0x000fe400078f28ff */
[----:B---3-5:R-:W-:Y:S01]  /*1720*/  FSETP.NEU.AND P1, PT, R2, RZ, PT ;  /* 0x000000ff0200720b */ /* 0x028fe20003f2d000 */
[----:B------:R-:W-:Y:S01]  /*1730*/  IMAD.IADD R8, R12, 0x1, -R5 ;  /* 0x000000010c087824 */ /* 0x000fe200078e0a05 */
[----:B------:R-:W-:Y:S02]  /*1740*/  SHF.R.S32.HI R5, RZ, 0x1f, R4 ;  /* 0x0000001fff057819 */ /* 0x000fe40000011404 */
[----:B------:R-:W-:Y:S01]  /*1750*/  SHF.R.S32.HI R13, RZ, 0x5, R10 ;  /* 0x00000005ff0d7819 */ /* 0x000fe2000001140a */
[----:B------:R-:W-:-:S02]  /*1760*/  IMAD.SHL.U32 R12, R8, 0x2, RZ ;  /* 0x00000002080c7824 */ /* 0x000fc400078e00ff */
[----:B------:R-:W-:-:S03]  /*1770*/  IMAD.WIDE R10, R11, 0x40, R4 ;  /* 0x000000400b0a7825 */ /* 0x000fc600078e0204 */
[----:B------:R-:W-:Y:S01]  /*1780*/  SHF.R.S32.HI R14, RZ, 0x1f, R12 ;  /* 0x0000001fff0e7819 */ /* 0x000fe2000001140c */
[----:B------:R-:W-:Y:S01]  /*1790*/  IMAD R5, R13, -0x10, -R3 ;  /* 0xfffffff00d057824 */ /* 0x000fe200078e0a03 */
[----:B------:R-:W-:Y:S01]  /*17a0*/  IADD3 R8, P0, R9, R12, RZ ;  /* 0x0000000c09087210 */ /* 0x000fe20007f1e0ff */
[----:B------:R-:W-:Y:S01]  /*17b0*/  IMAD.WIDE R10, R13, 0x10, R10 ;  /* 0x000000100d0a7825 */ /* 0x000fe200078e020a */
[----:B------:R-:W-:Y:S02]  /*17c0*/  IADD3 R3, -R12, UR5, -R9 ;  /* 0x000000050c037c10 */ /* 0x000fe4000fffe909 */
[----:B------:R-:W-:Y:S02]  /*17d0*/  LEA.HI.X.SX32 R9, R9, R14, 0x1, P0 ;  /* 0x0000000e09097211 */ /* 0x000fe400000f0eff */
[----:B------:R-:W-:Y:S01]  /*17e0*/  IADD3 R4, R5, UR4, -R4 ;  /* 0x0000000405047c10 */ /* 0x000fe2000fffe804 */
[-C--:B0-----:R-:W-:Y:S01]  /*17f0*/  IMAD R5, R11, R6.reuse, RZ ;  /* 0x000000060b057224 */ /* 0x081fe200078e02ff */
[----:B------:R-:W-:Y:S01]  /*1800*/  ISETP.GT.AND P0, PT, R3, RZ, PT ;  /* 0x000000ff0300720c */ /* 0x000fe20003f04270 */
[----:B------:R-:W-:Y:S01]  /*1810*/  IMAD.WIDE.U32 R12, R10, R6, R8 ;  /* 0x000000060a0c7225 */ /* 0x000fe200078e0008 */
[----:B------:R-:W-:-:S02]  /*1820*/  SHF.L.U64.HI R16, R6, 0x3, R7 ;  /* 0x0000000306107819 */ /* 0x000fc40000010207 */
[----:B------:R-:W-:Y:S01]  /*1830*/  ISETP.GT.AND P2, PT, R4, RZ, P0 ;  /* 0x000000ff0400720c */ /* 0x000fe20000744270 */
[----:B------:R-:W-:Y:S02]  /*1840*/  IMAD R5, R10, R7, R5 ;  /* 0x000000070a057224 */ /* 0x000fe400078e0205 */
[----:B------:R-:W-:Y:S02]  /*1850*/  IMAD.SHL.U32 R17, R6, 0x8, RZ ;  /* 0x0000000806117824 */ /* 0x000fe400078e00ff */
[----:B------:R-:W-:Y:S01]  /*1860*/  IMAD.IADD R19, R13, 0x1, R5 ;  /* 0x000000010d137824 */ /* 0x000fe200078e0205 */
[----:B------:R-:W-:Y:S07]  /*1870*/  @!P1 BRA `(.L_x_28) ;  /* 0x00000018001c9947 */ /* 0x000fee0003800000 */
[----:B------:R-:W-:Y:S01]  /*1880*/  ULDC.64 UR6, c[0x0][0x630] ;  /* 0x00018c0000067ab9 */ /* 0x000fe20000000a00 */
[----:B------:R-:W-:Y:S01]  /*1890*/  ULDC.64 UR8, c[0x0][0x628] ;  /* 0x00018a0000087ab9 */ /* 0x000fe20000000a00 */
[----:B------:R-:W-:Y:S01]  /*18a0*/  IMAD R5, R11, UR6, RZ ;  /* 0x000000060b057c24 */ /* 0x000fe2000f8e02ff */
[----:B------:R-:W-:Y:S01]  /*18b0*/  ULDC.64 UR4, c[0x0][0x650] ;  /* 0x0001940000047ab9 */ /* 0x000fe20000000a00 */
[----:B------:R-:W-:-:S04]  /*18c0*/  IMAD.WIDE.U32 R14, R10, UR6, R8 ;  /* 0x000000060a0e7c25 */ /* 0x000fc8000f8e0008 */
[----:B------:R-:W-:Y:S01]  /*18d0*/  IMAD R5, R10, UR7, R5 ;  /* 0x000000070a057c24 */ /* 0x000fe2000f8e0205 */
[----:B------:R-:W-:-:S03]  /*18e0*/  LEA R6, P1, R14, UR8, 0x1 ;  /* 0x000000080e067c11 */ /* 0x000fc6000f8208ff */
[----:B------:R-:W-:-:S05]  /*18f0*/  IMAD.IADD R7, R15, 0x1, R5 ;  /* 0x000000010f077824 */ /* 0x000fca00078e0205 */
[----:B------:R-:W-:-:S05]  /*1900*/  LEA.HI.X R7, R14, UR9, R7, 0x1, P1 ;  /* 0x000000090e077c11 */ /* 0x000fca00088f0c07 */
[----:B------:R-:W2:Y:S01]  /*1910*/  @P2 LDG.E.LTC128B.U16 R13, desc[UR12][R6.64] ;  /* 0x0000000c060d2981 */ /* 0x000ea2000c1e1520 */
[----:B------:R-:W-:Y:S01]  /*1920*/  LEA R14, P4, R12, UR4, 0x1 ;  /* 0x000000040c0e7c11 */ /* 0x000fe2000f8808ff */
[----:B------:R-:W-:Y:S01]  /*1930*/  BSSY B0, `(.L_x_29) ;  /* 0x000000d000007945 */ /* 0x000fe20003800000 */
[----:B------:R-:W-:-:S04]  /*1940*/  ISETP.GT.AND P1, PT, R3, 0x1, PT ;  /* 0x000000010300780c */ /* 0x000fc80003f24270 */
[----:B------:R-:W-:Y:S01]  /*1950*/  ISETP.GT.AND P3, PT, R4, RZ, P1 ;  /* 0x000000ff0400720c */ /* 0x000fe20000f64270 */
[----:B--2---:R-:W-:-:S04]  /*1960*/  IMAD.U32 R15, R13, 0x10000, RZ ;  /* 0x000100000d0f7824 */ /* 0x004fc800078e00ff */
[----:B------:R-:W-:-:S04]  /*1970*/  FMUL R15, R15, R2 ;  /* 0x000000020f0f7220 */ /* 0x000fc80000400000 */
[----:B------:R-:W-:-:S05]  /*1980*/  FFMA R15, R24, R0, R15 ;  /* 0x00000000180f7223 */ /* 0x000fca000000000f */
[----:B------:R-:W-:Y:S02]  /*1990*/  F2FP.BF16.F32.PACK_AB R18, RZ, R15 ;  /* 0x0000000fff12723e */ /* 0x000fe400000010ff */
[----:B------:R-:W-:Y:S02]  /*19a0*/  LEA.HI.X R15, R12, UR5, R19, 0x1, P4 ;  /* 0x000000050c0f7c11 */ /* 0x000fe4000a0f0c13 */
[----:B------:R-:W-:Y:S02]  /*19b0*/  PRMT R12, R18, 0x7610, R12 ;  /* 0x00007610120c7816 */ /* 0x000fe4000000000c */
[----:B------:R-:W-:-:S03]  /*19c0*/  PRMT R18, R13, 0x7610, R18 ;  /* 0x000076100d127816 */ /* 0x000fc60000000012 */
[----:B------:R0:W-:Y:S01]  /*19d0*/  @P2 STG.E.U16 desc[UR12][R14.64], R12 ;  /* 0x0000000c0e002986 */ /* 0x0001e2000c10150c */
[----:B------:R-:W-:Y:S05]  /*19e0*/  @!P3 BRA `(.L_x_30) ;  /* 0x000000000004b947 */ /* 0x000fea0003800000 */
[----:B------:R1:W5:Y:S02]  /*19f0*/  LDG.E.LTC128B.U16 R18, desc[UR12][R6.64+0x2] ;  /* 0x0000020c06127981 */ /* 0x000364000c1e1520 */
.L_x_30:
[----:B------:R-:W-:Y:S05]  /*1a00*/  BSYNC B0 ;  /* 0x0000000000007941 */ /* 0x000fea0003800000 */
.L_x_29:
[----:B------:R-:W-:Y:S01]  /*1a10*/  USHF.L.U32 UR5, UR6, 0x3, URZ ;  /* 0x0000000306057899 */ /* 0x000fe2000800063f */
[----:B-----5:R-:W-:Y:S01]  /*1a20*/  IMAD.U32 R11, R18, 0x10000, RZ ;  /* 0x00010000120b7824 */ /* 0x020fe200078e00ff */
[----:B------:R-:W-:Y:S01]  /*1a30*/  USHF.L.U64.HI UR4, UR6, 0x3, UR7 ;  /* 0x0000000306047899 */ /* 0x000fe20008010207 */
[----:B------:R-:W-:Y:S02]  /*1a40*/  ISETP.GT.AND P0, PT, R4, 0x8, P0 ;  /* 0x000000080400780c */ /* 0x000fe40000704270 */
[----:B------:R-:W-:Y:S01]  /*1a50*/  FMUL R20, R11, R2 ;  /* 0x000000020b147220 */ /* 0x000fe20000400000 */
[----:B0-----:R-:W-:Y:S02]  /*1a60*/  IMAD.U32 R12, RZ, RZ, UR5 ;  /* 0x00000005ff0c7e24 */ /* 0x001fe4000f8e00ff */
[----:B------:R-:W-:Y:S02]  /*1a70*/  IMAD.U32 R13, RZ, RZ, UR4 ;  /* 0x00000004ff0d7e24 */ /* 0x000fe4000f8e00ff */
[----:B------:R-:W-:Y:S01]  /*1a80*/  FFMA R20, R25, R0, R20 ;  /* 0x0000000019147223 */ /* 0x000fe20000000014 */
[----:B------:R-:W-:-:S04]  /*1a90*/  IMAD.WIDE.U32 R12, R10, UR6, R12 ;  /* 0x000000060a0c7c25 */ /* 0x000fc8000f8e000c */
[----:B------:R-:W-:Y:S02]  /*1aa0*/  F2FP.BF16.F32.PACK_AB R20, RZ, R20 ;  /* 0x00000014ff14723e */ /* 0x000fe400000010ff */
[----:B------:R-:W-:Y:S01]  /*1ab0*/  IADD3 R10, P2, R8, R12, RZ ;  /* 0x0000000c080a7210 */ /* 0x000fe20007f5e0ff */
[----:B------:R-:W-:-:S03]  /*1ac0*/  @P3 IMAD.MOV.U32 R12, RZ, RZ, R14 ;  /* 0x000000ffff0c3224 */ /* 0x000fc600078e000e */
[----:B------:R-:W-:Y:S01]  /*1ad0*/  IADD3.X R5, R9, R5, R13, P2, !PT ;  /* 0x0000000509057210 */ /* 0x000fe200017fe40d */
[----:B------:R-:W-:Y:S01]  /*1ae0*/  @P3 IMAD.MOV.U32 R13, RZ, RZ, R15 ;  /* 0x000000ffff0d3224 */ /* 0x000fe200078e000f */
[----:B------:R-:W-:-:S04]  /*1af0*/  LEA R8, P2, R10, UR8, 0x1 ;  /* 0x000000080a087c11 */ /* 0x000fc8000f8408ff */
[----:B------:R-:W-:Y:S01]  /*1b00*/  LEA.HI.X R9, R10, UR9, R5, 0x1, P2 ;  /* 0x000000090a097c11 */ /* 0x000fe200090f0c05 */
[----:B------:R0:W-:Y:S04]  /*1b10*/  @P3 STG.E.U16 desc[UR12][R12.64+0x2], R20 ;  /* 0x000002140c003986 */ /* 0x0001e8000c10150c */
[----:B------:R-:W2:Y:S01]  /*1b20*/  @P0 LDG.E.LTC128B.U16 R18, desc[UR12][R8.64] ;  /* 0x0000000c08120981 */ /* 0x000ea2000c1e1520 */
[C---:B------:R-:W-:Y:S01]  /*1b30*/  SHF.L.U64.HI R11, R17.reuse, 0x1, R16 ;  /* 0x00000001110b7819 */ /* 0x040fe20000010210 */
[----:B------:R-:W-:Y:S01]  /*1b40*/  BSSY B0, `(.L_x_31) ;  /* 0x000000b000007945 */ /* 0x000fe20003800000 */
[----:B------:R-:W-:Y:S02]  /*1b50*/  LEA R10, P2, R17, R14, 0x1 ;  /* 0x0000000e110a7211 */ /* 0x000fe400078408ff */
[----:B------:R-:W-:-:S03]  /*1b60*/  ISETP.GT.AND P1, PT, R4, 0x8, P1 ;  /* 0x000000080400780c */ /* 0x000fc60000f24270 */
[----:B------:R-:W-:Y:S02]  /*1b70*/  IMAD.X R11, R11, 0x1, R15, P2 ;  /* 0x000000010b0b7824 */ /* 0x000fe400010e060f */
[----:B--2---:R-:W-:-:S04]  /*1b80*/  IMAD.U32 R5, R18, 0x10000, RZ ;  /* 0x0001000012057824 */ /* 0x004fc800078e00ff */
[----:B------:R-:W-:-:S04]  /*1b90*/  FMUL R5, R5, R2 ;  /* 0x0000000205057220 */ /* 0x000fc80000400000 */
[----:B------:R-:W-:-:S05]  /*1ba0*/  FFMA R5, R26, R0, R5 ;  /* 0x000000001a057223 */ /* 0x000fca0000000005 */
[----:B------:R-:W-:-:S05]  /*1bb0*/  F2FP.BF16.F32.PACK_AB R5, RZ, R5 ;  /* 0x00000005ff05723e */ /* 0x000fca00000010ff */
[----:B------:R0:W-:Y:S01]  /*1bc0*/  @P0 STG.E.U16 desc[UR12][R10.64], R5 ;  /* 0x000000050a000986 */ /* 0x0001e2000c10150c */
[----:B------:R-:W-:Y:S05]  /*1bd0*/  @!P1 BRA `(.L_x_32) ;  /* 0x0000000000049947 */ /* 0x000fea0003800000 */
[----:B------:R2:W5:Y:S02]  /*1be0*/  LDG.E.LTC128B.U16 R18, desc[UR12][R8.64+0x2] ;  /* 0x0000020c08127981 */ /* 0x000564000c1e1520 */
.L_x_32:
[----:B------:R-:W-:Y:S05]  /*1bf0*/  BSYNC B0 ;  /* 0x0000000000007941 */ /* 0x000fea0003800000 */
.L_x_31:
[----:B0----5:R-:W-:Y:S01]  /*1c00*/  IMAD.U32 R5, R18, 0x10000, RZ ;  /* 0x0001000012057824 */ /* 0x021fe200078e00ff */
[----:B------:R-:W-:Y:S01]  /*1c10*/  ISETP.GT.AND P0, PT, R3, 0x8, PT ;  /* 0x000000080300780c */ /* 0x000fe20003f04270 */
[----:B------:R-:W-:Y:S02]  /*1c20*/  BSSY B0, `(.L_x_33) ;  /* 0x0000008000007945 */ /* 0x000fe40003800000 */
[----:B------:R-:W-:Y:S01]  /*1c30*/  FMUL R12, R5, R2 ;  /* 0x00000002050c7220 */ /* 0x000fe20000400000 */
[----:B------:R-:W-:-:S03]  /*1c40*/  ISETP.GT.AND P2, PT, R4, RZ, P0 ;  /* 0x000000ff0400720c */ /* 0x000fc60000744270 */
[----:B------:R-:W-:-:S05]  /*1c50*/  FFMA R12, R27, R0, R12 ;  /* 0x000000001b0c7223 */ /* 0x000fca000000000c */
[----:B------:R-:W-:-:S05]  /*1c60*/  F2FP.BF16.F32.PACK_AB R12, RZ, R12 ;  /* 0x0000000cff0c723e */ /* 0x000fca00000010ff */
[----:B------:R0:W-:Y:S01]  /*1c70*/  @P1 STG.E.U16 desc[UR12][R10.64+0x2], R12 ;  /* 0x0000020c0a001986 */ /* 0x0001e2000c10150c */
[----:B------:R-:W-:Y:S05]  /*1c80*/  @!P2 BRA `(.L_x_34) ;  /* 0x000000000004a947 */ /* 0x000fea0003800000 */
[----:B------:R3:W5:Y:S02]  /*1c90*/  LDG.E.LTC128B.U16 R18, desc[UR12][R6.64+0x10] ;  /* 0x0000100c06127981 */ /* 0x000764000c1e1520 */
.L_x_34:
[----:B------:R-:W-:Y:S05]  /*1ca0*/  BSYNC B0 ;  /* 0x0000000000007941 */ /* 0x000fea0003800000 */
.L_x_33:
[----:B-----5:R-:W-:Y:S01]  /*1cb0*/  IMAD.U32 R5, R18, 0x10000, RZ ;  /* 0x0001000012057824 */ /* 0x020fe200078e00ff */
[----:B------:R-:W-:Y:S01]  /*1cc0*/  ISETP.GT.AND P1, PT, R3, 0x9, PT ;  /* 0x000000090300780c */ /* 0x000fe20003f24270 */
[----:B0-----:R-:W-:Y:S01]  /*1cd0*/  @P2 IMAD.MOV.U32 R12, RZ, RZ, R14 ;  /* 0x000000ffff0c2224 */ /* 0x001fe200078e000e */
[----:B------:R-:W-:Y:S01]  /*1ce0*/  BSSY B0, `(.L_x_35) ;  /* 0x0000009000007945 */ /* 0x000fe20003800000 */
[----:B------:R-:W-:Y:S01]  /*1cf0*/  FMUL R5, R5, R2 ;  /* 0x0000000205057220 */ /* 0x000fe20000400000 */
[----:B------:R-:W-:Y:S01]  /*1d00*/  @P2 IMAD.MOV.U32 R13, RZ, RZ, R15 ;  /* 0x000000ffff0d2224 */ /* 0x000fe200078e000f */
[----:B------:R-:W-:Y:S02]  /*1d10*/  ISETP.GT.AND P3, PT, R4, RZ, P1 ;  /* 0x000000ff0400720c */ /* 0x000fe40000f64270 */
[----:B------:R-:W-:-:S05]  /*1d20*/  FFMA R5, R28, R0, R5 ;  /* 0x000000001c057223 */ /* 0x000fca0000000005 */
[----:B------:R-:W-:-:S05]  /*1d30*/  F2FP.BF16.F32.PACK_AB R5, RZ, R5 ;  /* 0x00000005ff05723e */ /* 0x000fca00000010ff */
[----:B------:R0:W-:Y:S01]  /*1d40*/  @P2 STG.E.U16 desc[UR12][R12.64+0x10], R5 ;  /* 0x000010050c002986 */ /* 0x0001e2000c10150c */
[----:B------:R-:W-:Y:S05]  /*1d50*/  @!P3 BRA `(.L_x_36) ;  /* 0x000000000004b947 */ /* 0x000fea0003800000 */
[----:B------:R4:W5:Y:S02]  /*1d60*/  LDG.E.LTC128B.U16 R18, desc[UR12][R6.64+0x12] ;  /* 0x0000120c06127981 */ /* 0x000964000c1e1520 */
.L_x_36:
[----:B------:R-:W-:Y:S05]  /*1d70*/  BSYNC B0 ;  /* 0x0000000000007941 */ /* 0x000fea0003800000 */
.L_x_35:
[----:B0----5:R-:W-:Y:S01]  /*1d80*/  IMAD.U32 R5, R18, 0x10000, RZ ;  /* 0x0001000012057824 */ /* 0x021fe200078e00ff */
[----:B------:R-:W-:Y:S01]  /*1d90*/  ISETP.GT.AND P0, PT, R4, 0x8, P0 ;  /* 0x000000080400780c */ /* 0x000fe20000704270 */
[----:B------:R-:W-:Y:S01]  /*1da0*/  @P3 IMAD.MOV.U32 R13, RZ, RZ, R15 ;  /* 0x000000ffff0d3224 */ /* 0x000fe200078e000f */
[----:B------:R-:W-:Y:S01]  /*1db0*/  BSSY B0, `(.L_x_37) ;  /* 0x0000009000007945 */ /* 0x000fe20003800000 */
[----:B------:R-:W-:-:S04]  /*1dc0*/  FMUL R12, R5, R2 ;  /* 0x00000002050c7220 */ /* 0x000fc80000400000 */
[----:B------:R-:W-:-:S05]  /*1dd0*/  FFMA R12, R29, R0, R12 ;  /* 0x000000001d0c7223 */ /* 0x000fca000000000c */
[----:B------:R-:W-:-:S04]  /*1de0*/  F2FP.BF16.F32.PACK_AB R12, RZ, R12 ;  /* 0x0000000cff0c723e */ /* 0x000fc800000010ff */
[----:B------:R-:W-:Y:S01]  /*1df0*/  PRMT R5, R12, 0x7610, R5 ;  /* 0x000076100c057816 */ /* 0x000fe20000000005 */
[----:B------:R-:W-:-:S05]  /*1e00*/  @P3 IMAD.MOV.U32 R12, RZ, RZ, R14 ;  /* 0x000000ffff0c3224 */ /* 0x000fca00078e000e */
[----:B------:R0:W-:Y:S01]  /*1e10*/  @P3 STG.E.U16 desc[UR12][R12.64+0x12], R5 ;  /* 0x000012050c003986 */ /* 0x0001e2000c10150c */
[----:B------:R-:W-:Y:S05]  /*1e20*/  @!P0 BRA `(.L_x_38) ;  /* 0x0000000000048947 */ /* 0x000fea0003800000 */
[----:B------:R0:W5:Y:S02]  /*1e30*/  LDG.E.LTC128B.U16 R18, desc[UR12][R8.64+0x10] ;  /* 0x0000100c08127981 */ /* 0x000164000c1e1520 */
.L_x_38:
[----:B------:R-:W-:Y:S05]  /*1e40*/  BSYNC B0 ;  /* 0x0000000000007941 */ /* 0x000fea0003800000 */
.L_x_37:
[----:B0----5:R-:W-:Y:S01]  /*1e50*/  IMAD.U32 R5, R18, 0x10000, RZ ;  /* 0x0001000012057824 */ /* 0x021fe200078e00ff */
[----:B------:R-:W-:Y:S01]  /*1e60*/  ISETP.GT.AND P1, PT, R4, 0x8, P1 ;  /* 0x000000080400780c */ /* 0x000fe20000f24270 */
[----:B------:R-:W-:Y:S02]  /*1e70*/  BSSY B0, `(.L_x_39) ;  /* 0x0000007000007945 */ /* 0x000fe40003800000 */
[----:B------:R-:W-:-:S04]  /*1e80*/  FMUL R5, R5, R2 ;  /* 0x0000000205057220 */ /* 0x000fc80000400000 */
[----:B------:R-:W-:-:S05]  /*1e90*/  FFMA R5, R30, R0, R5 ;  /* 0x000000001e057223 */ /* 0x000fca0000000005 */
[----:B------:R-:W-:-:S05]  /*1ea0*/  F2FP.BF16.F32.PACK_AB R5, RZ, R5 ;  /* 0x00000005ff05723e */ /* 0x000fca00000010ff */
[----:B------:R0:W-:Y:S01]  /*1eb0*/  @P0 STG.E.U16 desc[UR12][R10.64+0x10], R5 ;  /* 0x000010050a000986 */ /* 0x0001e2000c10150c */
[----:B------:R-:W-:Y:S05]  /*1ec0*/  @!P1 BRA `(.L_x_40) ;  /* 0x0000000000049947 */ /* 0x000fea0003800000 */
[----:B------:R0:W5:Y:S02]  /*1ed0*/  LDG.E.LTC128B.U16 R18, desc[UR12][R8.64+0x12] ;  /* 0x0000120c08127981 */ /* 0x000164000c1e1520 */
.L_x_40:
[----:B------:R-:W-:Y:S05]  /*1ee0*/  BSYNC B0 ;  /* 0x0000000000007941 */ /* 0x000fea0003800000 */
.L_x_39:
        /* <DEDUP_REMOVED lines=10> */
.L_x_42:
[----:B------:R-:W-:Y:S05]  /*1f90*/  BSYNC B0 ;  /* 0x0000000000007941 */ /* 0x000fea0003800000 */
.L_x_41:
        /* <DEDUP_REMOVED lines=12> */
.L_x_44:
[----:B------:R-:W-:Y:S05]  /*2060*/  BSYNC B0 ;  /* 0x0000000000007941 */ /* 0x000fea0003800000 */
.L_x_43:
        /* <DEDUP_REMOVED lines=12> */
.L_x_46:
[----:B------:R-:W-:Y:S05]  /*2130*/  BSYNC B0 ;  /* 0x0000000000007941 */ /* 0x000fea0003800000 */
.L_x_45:
        /* <DEDUP_REMOVED lines=9> */
.L_x_48:
[----:B------:R-:W-:Y:S05]  /*21d0*/  BSYNC B0 ;  /* 0x0000000000007941 */ /* 0x000fea0003800000 */
.L_x_47:
        /* <DEDUP_REMOVED lines=10> */
.L_x_50:
[----:B------:R-:W-:Y:S05]  /*2280*/  BSYNC B0 ;  /* 0x0000000000007941 */ /* 0x000fea0003800000 */
.L_x_49:
        /* <DEDUP_REMOVED lines=12> */
.L_x_52:
[----:B------:R-:W-:Y:S05]  /*2350*/  BSYNC B0 ;  /* 0x0000000000007941 */ /* 0x000fea0003800000 */
.L_x_51:
        /* <DEDUP_REMOVED lines=12> */
.L_x_54:
[----:B------:R-:W-:Y:S05]  /*2420*/  BSYNC B0 ;  /* 0x0000000000007941 */ /* 0x000fea0003800000 */
.L_x_53:
        /* <DEDUP_REMOVED lines=9> */
.L_x_56:
[----:B------:R-:W-:Y:S05]  /*24c0*/  BSYNC B0 ;  /* 0x0000000000007941 */ /* 0x000fea0003800000 */
.L_x_55:
        /* <DEDUP_REMOVED lines=10> */
.L_x_58:
[----:B------:R-:W-:Y:S05]  /*2570*/  BSYNC B0 ;  /* 0x0000000000007941 */ /* 0x000fea0003800000 */
.L_x_57:
        /* <DEDUP_REMOVED lines=12> */
.L_x_60:
[----:B------:R-:W-:Y:S05]  /*2640*/  BSYNC B0 ;  /* 0x0000000000007941 */ /* 0x000fea0003800000 */
.L_x_59:
        /* <DEDUP_REMOVED lines=12> */
.L_x_62:
[----:B------:R-:W-:Y:S05]  /*2710*/  BSYNC B0 ;  /* 0x0000000000007941 */ /* 0x000fea0003800000 */
.L_x_61:
        /* <DEDUP_REMOVED lines=9> */
.L_x_64:
[----:B------:R-:W-:Y:S05]  /*27b0*/  BSYNC B0 ;  /* 0x0000000000007941 */ /* 0x000fea0003800000 */
.L_x_63:
        /* <DEDUP_REMOVED lines=10> */
.L_x_66:
[----:B------:R-:W-:Y:S05]  /*2860*/  BSYNC B0 ;  /* 0x0000000000007941 */ /* 0x000fea0003800000 */
.L_x_65:
        /* <DEDUP_REMOVED lines=12> */
.L_x_68:
[----:B------:R-:W-:Y:S05]  /*2930*/  BSYNC B0 ;  /* 0x0000000000007941 */ /* 0x000fea0003800000 */
.L_x_67:
        /* <DEDUP_REMOVED lines=12> */
.L_x_70:
[----:B------:R-:W-:Y:S05]  /*2a00*/  BSYNC B0 ;  /* 0x0000000000007941 */ /* 0x000fea0003800000 */
.L_x_69:
        /* <DEDUP_REMOVED lines=9> */
.L_x_72:
[----:B------:R-:W-:Y:S05]  /*2aa0*/  BSYNC B0 ;  /* 0x0000000000007941 */ /* 0x000fea0003800000 */
.L_x_71:
        /* <DEDUP_REMOVED lines=10> */
.L_x_74:
[----:B------:R-:W-:Y:S05]  /*2b50*/  BSYNC B0 ;  /* 0x0000000000007941 */ /* 0x000fea0003800000 */
.L_x_73:
        /* <DEDUP_REMOVED lines=12> */
.L_x_76:
[----:B------:R-:W-:Y:S05]  /*2c20*/  BSYNC B0 ;  /* 0x0000000000007941 */ /* 0x000fea0003800000 */
.L_x_75:
        /* <DEDUP_REMOVED lines=12> */
.L_x_78:
[----:B------:R-:W-:Y:S05]  /*2cf0*/  BSYNC B0 ;  /* 0x0000000000007941 */ /* 0x000fea0003800000 */
.L_x_77:
        /* <DEDUP_REMOVED lines=9> */
.L_x_80:
[----:B------:R-:W-:Y:S05]  /*2d90*/  BSYNC B0 ;  /* 0x0000000000007941 */ /* 0x000fea0003800000 */
.L_x_79:
        /* <DEDUP_REMOVED lines=10> */
.L_x_82:
[----:B------:R-:W-:Y:S05]  /*2e40*/  BSYNC B0 ;  /* 0x0000000000007941 */ /* 0x000fea0003800000 */
.L_x_81:
        /* <DEDUP_REMOVED lines=12> */
.L_x_84:
[----:B------:R-:W-:Y:S05]  /*2f10*/  BSYNC B0 ;  /* 0x0000000000007941 */ /* 0x000fea0003800000 */
.L_x_83:
[----:B-----5:R-:W-:Y:S01]  /*2f20*/  IMAD.U32 R3, R18, 0x10000, RZ ;  /* 0x0001000012037824 */ /* 0x020fe200078e00ff */
[----:B------:R-:W-:Y:S01]  /*2f30*/  ISETP.GT.AND P0, PT, R4, 0x8, P0 ;  /* 0x000000080400780c */ /* 0x000fe20000704270 */
[----:B------:R-:W-:Y:S02]  /*2f40*/  BSSY B0, `(.L_x_85) ;  /* 0x0000007000007945 */ /* 0x000fe40003800000 */
[----:B01-34-:R-:W-:-:S04]  /*2f50*/  FMUL R6, R3, R2 ;  /* 0x0000000203067220 */ /* 0x01bfc80000400000 */
[----:B------:R-:W-:-:S05]  /*2f60*/  FFMA R6, R53, R0, R6 ;  /* 0x0000000035067223 */ /* 0x000fca0000000006 */
[----:B------:R-:W-:-:S05]  /*2f70*/  F2FP.BF16.F32.PACK_AB R6, RZ, R6 ;  /* 0x00000006ff06723e */ /* 0x000fca00000010ff */
[----:B------:R0:W-:Y:S01]  /*2f80*/  @P3 STG.E.U16 desc[UR12][R14.64+0x72], R6 ;  /* 0x000072060e003986 */ /* 0x0001e2000c10150c */
[----:B------:R-:W-:Y:S05]  /*2f90*/  @!P0 BRA `(.L_x_86) ;  /* 0x0000000000048947 */ /* 0x000fea0003800000 */
[----:B------:R1:W5:Y:S02]  /*2fa0*/  LDG.E.LTC128B.U16 R18, desc[UR12][R8.64+0x70] ;  /* 0x0000700c08127981 */ /* 0x000364000c1e1520 */
.L_x_86:
[----:B------:R-:W-:Y:S05]  /*2fb0*/  BSYNC B0 ;  /* 0x0000000000007941 */ /* 0x000fea0003800000 */
.L_x_85:
[----:B-----5:R-:W-:Y:S01]  /*2fc0*/  IMAD.U32 R3, R18, 0x10000, RZ ;  /* 0x0001000012037824 */ /* 0x020fe200078e00ff */
[----:B------:R-:W-:Y:S01]  /*2fd0*/  ISETP.GT.AND P1, PT, R4, 0x8, P1 ;  /* 0x000000080400780c */ /* 0x000fe20000f24270 */
[----:B------:R-:W-:Y:S01]  /*2fe0*/  @P0 IMAD.MOV.U32 R4, RZ, RZ, R10 ;  /* 0x000000ffff040224 */ /* 0x000fe200078e000a */
[----:B------:R-:W-:Y:S01]  /*2ff0*/  BSSY B0, `(.L_x_87) ;  /* 0x0000008000007945 */ /* 0x000fe20003800000 */
[----:B------:R-:W-:Y:S01]  /*3000*/  FMUL R3, R3, R2 ;  /* 0x0000000203037220 */ /* 0x000fe20000400000 */
[----:B------:R-:W-:-:S03]  /*3010*/  @P0 IMAD.MOV.U32 R5, RZ, RZ, R11 ;  /* 0x000000ffff050224 */ /* 0x000fc600078e000b */
[----:B------:R-:W-:-:S05]  /*3020*/  FFMA R3, R54, R0, R3 ;  /* 0x0000000036037223 */ /* 0x000fca0000000003 */
[----:B------:R-:W-:-:S05]  /*3030*/  F2FP.BF16.F32.PACK_AB R3, RZ, R3 ;  /* 0x00000003ff03723e */ /* 0x000fca00000010ff */
[----:B------:R3:W-:Y:S01]  /*3040*/  @P0 STG.E.U16 desc[UR12][R4.64+0x70], R3 ;  /* 0x0000700304000986 */ /* 0x0007e2000c10150c */
[----:B------:R-:W-:Y:S05]  /*3050*/  @!P1 BRA `(.L_x_88) ;  /* 0x0000000000049947 */ /* 0x000fea0003800000 */
[----:B------:R4:W5:Y:S02]  /*3060*/  LDG.E.LTC128B.U16 R18, desc[UR12][R8.64+0x72] ;  /* 0x0000720c08127981 */ /* 0x000964000c1e1520 */
.L_x_88:
[----:B------:R-:W-:Y:S05]  /*3070*/  BSYNC B0 ;  /* 0x0000000000007941 */ /* 0x000fea0003800000 */
.L_x_87:
[----:B---3-5:R-:W-:-:S04]  /*3080*/  IMAD.U32 R3, R18, 0x10000, RZ ;  /* 0x0001000012037824 */ /* 0x028fc800078e00ff */
[----:B------:R-:W-:-:S04]  /*3090*/  FMUL R2, R3, R2 ;  /* 0x0000000203027220 */ /* 0x000fc80000400000 */
[----:B------:R-:W-:Y:S01]  /*30a0*/  FFMA R2, R55, R0, R2 ;  /* 0x0000000037027223 */ /* 0x000fe20000000002 */
[----:B------:R-:W-:Y:S06]  /*30b0*/  @!P1 EXIT ;  /* 0x000000000000994d */ /* 0x000fec0003800000 */
[----:B------:R-:W-:-:S05]  /*30c0*/  F2FP.BF16.F32.PACK_AB R2, RZ, R2 ;  /* 0x00000002ff02723e */ /* 0x000fca00000010ff */
[----:B------:R-:W-:Y:S01]  /*30d0*/  STG.E.U16 desc[UR12][R10.64+0x72], R2 ;  /* 0x000072020a007986 */ /* 0x000fe2000c10150c */
[----:B------:R-:W-:Y:S05]  /*30e0*/  EXIT ;  /* 0x000000000000794d */ /* 0x000fea0003800000 */
.L_x_28:
[----:B------:R-:W-:Y:S01]  /*30f0*/  ISETP.GT.AND P3, PT, R3, 0x1, PT ;  /* 0x000000010300780c */ /* 0x000fe20003f64270 */
[----:B------:R-:W-:Y:S01]  /*3100*/  ULDC.64 UR4, c[0x0][0x650] ;  /* 0x0001940000047ab9 */ /* 0x000fe20000000a00 */
[-C--:B------:R-:W-:Y:S01]  /*3110*/  FMUL R24, R24, R0.reuse ;  /* 0x0000000018187220 */ /* 0x080fe20000400000 */
[-C--:B------:R-:W-:Y:S01]  /*3120*/  FMUL R25, R25, R0.reuse ;  /* 0x0000000019197220 */ /* 0x080fe20000400000 */
[----:B------:R-:W-:Y:S01]  /*3130*/  ISETP.GT.AND P4, PT, R4, RZ, P3 ;  /* 0x000000ff0400720c */ /* 0x000fe20001f84270 */
[-C--:B------:R-:W-:Y:S01]  /*3140*/  FMUL R26, R26, R0.reuse ;  /* 0x000000001a1a7220 */ /* 0x080fe20000400000 */
[----:B------:R-:W-:Y:S01]  /*3150*/  LEA R6, P1, R12, UR4, 0x1 ;  /* 0x000000040c067c11 */ /* 0x000fe2000f8208ff */
[----:B------:R-:W-:Y:S01]  /*3160*/  FMUL R27, R27, R0 ;  /* 0x000000001b1b7220 */ /* 0x000fe20000400000 */
[----:B------:R-:W-:Y:S01]  /*3170*/  F2FP.BF16.F32.PACK_AB R24, RZ, R24 ;  /* 0x00000018ff18723e */ /* 0x000fe200000010ff */
[-C--:B------:R-:W-:Y:S01]  /*3180*/  FMUL R28, R28, R0.reuse ;  /* 0x000000001c1c7220 */ /* 0x080fe20000400000 */
[----:B------:R-:W-:Y:S01]  /*3190*/  LEA.HI.X R7, R12, UR5, R19, 0x1, P1 ;  /* 0x000000050c077c11 */ /* 0x000fe200088f0c13 */
[-C--:B------:R-:W-:Y:S01]  /*31a0*/  FMUL R29, R29, R0.reuse ;  /* 0x000000001d1d7220 */ /* 0x080fe20000400000 */
[----:B------:R-:W-:Y:S01]  /*31b0*/  F2FP.BF16.F32.PACK_AB R25, RZ, R25 ;  /* 0x00000019ff19723e */ /* 0x000fe200000010ff */
[-C--:B------:R-:W-:Y:S01]  /*31c0*/  FMUL R30, R30, R0.reuse ;  /* 0x000000001e1e7220 */ /* 0x080fe20000400000 */
[----:B------:R-:W-:Y:S01]  /*31d0*/  SHF.L.U64.HI R5, R17, 0x1, R16 ;  /* 0x0000000111057819 */ /* 0x000fe20000010210 */
[----:B------:R-:W-:Y:S01]  /*31e0*/  @P2 STG.E.U16 desc[UR12][R6.64], R24 ;  /* 0x0000001806002986 */ /* 0x000fe2000c10150c */
[----:B------:R-:W-:Y:S01]  /*31f0*/  ISETP.GT.AND P2, PT, R4, 0x8, P0 ;  /* 0x000000080400780c */ /* 0x000fe20000744270 */
[----:B------:R-:W-:Y:S01]  /*3200*/  FMUL R31, R31, R0 ;  /* 0x000000001f1f7220 */ /* 0x000fe20000400000 */
[----:B------:R-:W-:Y:S01]  /*3210*/  ISETP.GT.AND P1, PT, R3, 0x8, PT ;  /* 0x000000080300780c */ /* 0x000fe20003f24270 */
[----:B------:R-:W-:Y:S01]  /*3220*/  @P4 STG.E.U16 desc[UR12][R6.64+0x2], R25 ;  /* 0x0000021906004986 */ /* 0x000fe2000c10150c */
[----:B------:R-:W-:Y:S01]  /*3230*/  LEA R8, P4, R17, R6, 0x1 ;  /* 0x0000000611087211 */ /* 0x000fe200078808ff */
[-C--:B------:R-:W-:Y:S01]  /*3240*/  FMUL R32, R32, R0.reuse ;  /* 0x0000000020207220 */ /* 0x080fe20000400000 */
[C---:B------:R-:W-:Y:S01]  /*3250*/  ISETP.GT.AND P3, PT, R4.reuse, 0x8, P3 ;  /* 0x000000080400780c */ /* 0x040fe20001f64270 */
[-C--:B------:R-:W-:Y:S01]  /*3260*/  FMUL R33, R33, R0.reuse ;  /* 0x0000000021217220 */ /* 0x080fe20000400000 */
[----:B------:R-:W-:Y:S01]  /*3270*/  ISETP.GT.AND P0, PT, R3, 0x9, PT ;  /* 0x000000090300780c */ /* 0x000fe20003f04270 */
[----:B------:R-:W-:Y:S01]  /*3280*/  IMAD.X R9, R5, 0x1, R7, P4 ;  /* 0x0000000105097824 */ /* 0x000fe200020e0607 */
[----:B------:R-:W-:Y:S01]  /*3290*/  ISETP.GT.AND P5, PT, R4, RZ, P1 ;  /* 0x000000ff0400720c */ /* 0x000fe20000fa4270 */
[-C--:B------:R-:W-:Y:S01]  /*32a0*/  FMUL R34, R34, R0.reuse ;  /* 0x0000000022227220 */ /* 0x080fe20000400000 */
[----:B------:R-:W-:Y:S01]  /*32b0*/  ISETP.GT.AND P4, PT, R4, RZ, P0 ;  /* 0x000000ff0400720c */ /* 0x000fe20000784270 */
[----:B------:R-:W-:Y:S01]  /*32c0*/  FMUL R35, R35, R0 ;  /* 0x0000000023237220 */ /* 0x000fe20000400000 */
[----:B------:R-:W-:Y:S01]  /*32d0*/  F2FP.BF16.F32.PACK_AB R26, RZ, R26 ;  /* 0x0000001aff1a723e */ /* 0x000fe200000010ff */
[-C--:B------:R-:W-:Y:S01]  /*32e0*/  FMUL R36, R36, R0.reuse ;  /* 0x0000000024247220 */ /* 0x080fe20000400000 */
[----:B------:R-:W-:Y:S01]  /*32f0*/  F2FP.BF16.F32.PACK_AB R27, RZ, R27 ;  /* 0x0000001bff1b723e */ /* 0x000fe200000010ff */
[----:B------:R-:W-:Y:S01]  /*3300*/  FMUL R37, R37, R0 ;  /* 0x0000000025257220 */ /* 0x000fe20000400000 */
[----:B------:R-:W-:Y:S01]  /*3310*/  F2FP.BF16.F32.PACK_AB R28, RZ, R28 ;  /* 0x0000001cff1c723e */ /* 0x000fe200000010ff */
[----:B------:R-:W-:Y:S01]  /*3320*/  @P2 STG.E.U16 desc[UR12][R8.64], R26 ;  /* 0x0000001a08002986 */ /* 0x000fe2000c10150c */
[----:B------:R-:W-:Y:S01]  /*3330*/  F2FP.BF16.F32.PACK_AB R29, RZ, R29 ;  /* 0x0000001dff1d723e */ /* 0x000fe200000010ff */
[-C--:B------:R-:W-:Y:S01]  /*3340*/  FMUL R38, R38, R0.reuse ;  /* 0x0000000026267220 */ /* 0x080fe20000400000 */
[C---:B------:R-:W-:Y:S01]  /*3350*/  ISETP.GT.AND P1, PT, R4.reuse, 0x8, P1 ;  /* 0x000000080400780c */ /* 0x040fe20000f24270 */
[----:B------:R-:W-:Y:S01]  /*3360*/  @P3 STG.E.U16 desc[UR12][R8.64+0x2], R27 ;  /* 0x0000021b08003986 */ /* 0x000fe2000c10150c */
[----:B------:R-:W-:Y:S01]  /*3370*/  ISETP.GT.AND P3, PT, R3, 0x10, PT ;  /* 0x000000100300780c */ /* 0x000fe20003f64270 */
[-C--:B------:R-:W-:Y:S01]  /*3380*/  FMUL R39, R39, R0.reuse ;  /* 0x0000000027277220 */ /* 0x080fe20000400000 */
[----:B------:R-:W-:Y:S01]  /*3390*/  ISETP.GT.AND P2, PT, R4, 0x8, P0 ;  /* 0x000000080400780c */ /* 0x000fe20000744270 */
[----:B------:R-:W-:Y:S01]  /*33a0*/  @P5 STG.E.U16 desc[UR12][R6.64+0x10], R28 ;  /* 0x0000101c06005986 */ /* 0x000fe2000c10150c */
[----:B------:R-:W-:Y:S01]  /*33b0*/  ISETP.GT.AND P0, PT, R3, 0x11, PT ;  /* 0x000000110300780c */ /* 0x000fe20003f04270 */
[----:B------:R-:W-:Y:S01]  /*33c0*/  FMUL R40, R40, R0 ;  /* 0x0000000028287220 */ /* 0x000fe20000400000 */
[----:B------:R-:W-:Y:S01]  /*33d0*/  F2FP.BF16.F32.PACK_AB R30, RZ, R30 ;  /* 0x0000001eff1e723e */ /* 0x000fe200000010ff */
[----:B------:R-:W-:Y:S01]  /*33e0*/  @P4 STG.E.U16 desc[UR12][R6.64+0x12], R29 ;  /* 0x0000121d06004986 */ /* 0x000fe2000c10150c */
[C---:B------:R-:W-:Y:S01]  /*33f0*/  ISETP.GT.AND P4, PT, R4.reuse, RZ, P3 ;  /* 0x000000ff0400720c */ /* 0x040fe20001f84270 */
[-C--:B------:R-:W-:Y:S01]  /*3400*/  FMUL R41, R41, R0.reuse ;  /* 0x0000000029297220 */ /* 0x080fe20000400000 */
[----:B------:R-:W-:Y:S01]  /*3410*/  ISETP.GT.AND P5, PT, R4, RZ, P0 ;  /* 0x000000ff0400720c */ /* 0x000fe200007a4270 */
[----:B------:R-:W-:Y:S01]  /*3420*/  @P1 STG.E.U16 desc[UR12][R8.64+0x10], R30 ;  /* 0x0000101e08001986 */ /* 0x000fe2000c10150c */
[----:B------:R-:W-:Y:S01]  /*3430*/  F2FP.BF16.F32.PACK_AB R31, RZ, R31 ;  /* 0x0000001fff1f723e */ /* 0x000fe200000010ff */
[----:B------:R-:W-:Y:S01]  /*3440*/  FMUL R42, R42, R0 ;  /* 0x000000002a2a7220 */ /* 0x000fe20000400000 */
[----:B------:R-:W-:Y:S01]  /*3450*/  F2FP.BF16.F32.PACK_AB R32, RZ, R32 ;  /* 0x00000020ff20723e */ /* 0x000fe200000010ff */
[-C--:B------:R-:W-:Y:S01]  /*3460*/  FMUL R43, R43, R0.reuse ;  /* 0x000000002b2b7220 */ /* 0x080fe20000400000 */
[----:B------:R-:W-:Y:S01]  /*3470*/  F2FP.BF16.F32.PACK_AB R33, RZ, R33 ;  /* 0x00000021ff21723e */ /* 0x000fe200000010ff */
[----:B------:R-:W-:Y:S01]  /*3480*/  @P2 STG.E.U16 desc[UR12][R8.64+0x12], R31 ;  /* 0x0000121f08002986 */ /* 0x000fe2000c10150c */
[----:B------:R-:W-:Y:S01]  /*3490*/  ISETP.GT.AND P3, PT, R4, 0x8, P3 ;  /* 0x000000080400780c */ /* 0x000fe20001f64270 */
[-C--:B------:R-:W-:Y:S01]  /*34a0*/  FMUL R44, R44, R0.reuse ;  /* 0x000000002c2c7220 */ /* 0x080fe20000400000 */
[----:B------:R-:W-:Y:S01]  /*34b0*/  ISETP.GT.AND P1, PT, R3, 0x18, PT ;  /* 0x000000180300780c */ /* 0x000fe20003f24270 */
[----:B------:R-:W-:Y:S01]  /*34c0*/  @P4 STG.E.U16 desc[UR12][R6.64+0x20], R32 ;  /* 0x0000202006004986 */ /* 0x000fe2000c10150c */
[C---:B------:R-:W-:Y:S01]  /*34d0*/  ISETP.GT.AND P0, PT, R4.reuse, 0x8, P0 ;  /* 0x000000080400780c */ /* 0x040fe20000704270 */
[-C--:B------:R-:W-:Y:S01]  /*34e0*/  FMUL R45, R45, R0.reuse ;  /* 0x000000002d2d7220 */ /* 0x080fe20000400000 */
[----:B------:R-:W-:Y:S01]  /*34f0*/  ISETP.GT.AND P2, PT, R3, 0x19, PT ;  /* 0x000000190300780c */ /* 0x000fe20003f44270 */
[----:B------:R-:W-:Y:S01]  /*3500*/  @P5 STG.E.U16 desc[UR12][R6.64+0x22], R33 ;  /* 0x0000222106005986 */ /* 0x000fe2000c10150c */
        /* <DEDUP_REMOVED lines=12> */
[----:B------:R-:W-:Y:S01]  /*35d0*/  ISETP.GT.AND P3, PT, R3, 0x20, PT ;  /* 0x000000200300780c */ /* 0x000fe20003f64270 */
[----:B------:R-:W-:Y:S01]  /*35e0*/  @P0 STG.E.U16 desc[UR12][R8.64+0x22], R35 ;  /* 0x0000222308000986 */ /* 0x000fe2000c10150c */
[C---:B------:R-:W-:Y:S01]  /*35f0*/  ISETP.GT.AND P1, PT, R4.reuse, 0x8, P1 ;  /* 0x000000080400780c */ /* 0x040fe20000f24270 */
[-C--:B------:R-:W-:Y:S01]  /*3600*/  FMUL R51, R51, R0.reuse ;  /* 0x0000000033337220 */ /* 0x080fe20000400000 */
[----:B------:R-:W-:Y:S01]  /*3610*/  ISETP.GT.AND P0, PT, R3, 0x21, PT ;  /* 0x000000210300780c */ /* 0x000fe20003f04270 */
[----:B------:R-:W-:Y:S01]  /*3620*/  @P4 STG.E.U16 desc[UR12][R6.64+0x30], R36 ;  /* 0x0000302406004986 */ /* 0x000fe2000c10150c */
[----:B------:R-:W-:Y:S01]  /*3630*/  ISETP.GT.AND P2, PT, R4, 0x8, P2 ;  /* 0x000000080400780c */ /* 0x000fe20001744270 */
[-C--:B------:R-:W-:Y:S01]  /*3640*/  FMUL R52, R52, R0.reuse ;  /* 0x0000000034347220 */ /* 0x080fe20000400000 */
[C---:B------:R-:W-:Y:S01]  /*3650*/  ISETP.GT.AND P4, PT, R4.reuse, RZ, P3 ;  /* 0x000000ff0400720c */ /* 0x040fe20001f84270 */
[----:B------:R-:W-:Y:S01]  /*3660*/  @P5 STG.E.U16 desc[UR12][R6.64+0x32], R37 ;  /* 0x0000322506005986 */ /* 0x000fe2000c10150c */
        /* <DEDUP_REMOVED lines=8> */
[----:B------:R-:W-:-:S02]  /*36f0*/  F2FP.BF16.F32.PACK_AB R41, RZ, R41 ;  /* 0x00000029ff29723e */ /* 0x000fc400000010ff */
[C---:B------:R-:W-:Y:S01]  /*3700*/  ISETP.GT.AND P3, PT, R4.reuse, 0x8, P3 ;  /* 0x000000080400780c */ /* 0x040fe20001f64270 */
[----:B------:R-:W-:Y:S01]  /*3710*/  @P2 STG.E.U16 desc[UR12][R8.64+0x32], R39 ;  /* 0x0000322708002986 */ /* 0x000fe2000c10150c */
[----:B------:R-:W-:Y:S02]  /*3720*/  ISETP.GT.AND P0, PT, R4, 0x8, P0 ;  /* 0x000000080400780c */ /* 0x000fe40000704270 */
[----:B------:R-:W-:Y:S01]  /*3730*/  F2FP.BF16.F32.PACK_AB R42, RZ, R42 ;  /* 0x0000002aff2a723e */ /* 0x000fe200000010ff */
[----:B------:R-:W-:Y:S01]  /*3740*/  @P4 STG.E.U16 desc[UR12][R6.64+0x40], R40 ;  /* 0x0000402806004986 */ /* 0x000fe2000c10150c */
[C---:B------:R-:W-:Y:S02]  /*3750*/  ISETP.GT.AND P4, PT, R3.reuse, 0x28, PT ;  /* 0x000000280300780c */ /* 0x040fe40003f84270 */
[----:B------:R-:W-:Y:S01]  /*3760*/  F2FP.BF16.F32.PACK_AB R43, RZ, R43 ;  /* 0x0000002bff2b723e */ /* 0x000fe200000010ff */
[----:B------:R-:W-:Y:S01]  /*3770*/  @P5 STG.E.U16 desc[UR12][R6.64+0x42], R41 ;  /* 0x0000422906005986 */ /* 0x000fe2000c10150c */
[----:B------:R-:W-:-:S02]  /*3780*/  ISETP.GT.AND P5, PT, R3, 0x29, PT ;  /* 0x000000290300780c */ /* 0x000fc40003fa4270 */
[C---:B------:R-:W-:Y:S01]  /*3790*/  ISETP.GT.AND P1, PT, R4.reuse, RZ, P4 ;  /* 0x000000ff0400720c */ /* 0x040fe20002724270 */
[----:B------:R-:W-:Y:S01]  /*37a0*/  @P3 STG.E.U16 desc[UR12][R8.64+0x40], R42 ;  /* 0x0000402a08003986 */ /* 0x000fe2000c10150c */
[----:B------:R-:W-:Y:S02]  /*37b0*/  ISETP.GT.AND P6, PT, R4, RZ, P5 ;  /* 0x000000ff0400720c */ /* 0x000fe40002fc4270 */
[----:B------:R-:W-:Y:S01]  /*37c0*/  F2FP.BF16.F32.PACK_AB R44, RZ, R44 ;  /* 0x0000002cff2c723e */ /* 0x000fe200000010ff */
[----:B------:R-:W-:Y:S01]  /*37d0*/  @P0 STG.E.U16 desc[UR12][R8.64+0x42], R43 ;  /* 0x0000422b08000986 */ /* 0x000fe2000c10150c */
[C---:B------:R-:W-:Y:S02]  /*37e0*/  ISETP.GT.AND P3, PT, R3.reuse, 0x30, PT ;  /* 0x000000300300780c */ /* 0x040fe40003f64270 */
[C---:B------:R-:W-:Y:S02]  /*37f0*/  ISETP.GT.AND P2, PT, R3.reuse, 0x31, PT ;  /* 0x000000310300780c */ /* 0x040fe40003f44270 */
[----:B------:R-:W-:-:S02]  /*3800*/  ISETP.GT.AND P0, PT, R3, 0x39, PT ;  /* 0x000000390300780c */ /* 0x000fc40003f04270 */
[C---:B------:R-:W-:Y:S01]  /*3810*/  ISETP.GT.AND P4, PT, R4.reuse, 0x8, P4 ;  /* 0x000000080400780c */ /* 0x040fe20002784270 */
[----:B------:R-:W-:Y:S01]  /*3820*/  @P1 STG.E.U16 desc[UR12][R6.64+0x50], R44 ;  /* 0x0000502c06001986 */ /* 0x000fe2000c10150c */
[----:B------:R-:W-:Y:S01]  /*3830*/  ISETP.GT.AND P1, PT, R3, 0x38, PT ;  /* 0x000000380300780c */ /* 0x000fe20003f24270 */
[----:B------:R-:W-:Y:S01]  /*3840*/  @P6 IMAD.MOV.U32 R2, RZ, RZ, R6 ;  /* 0x000000ffff026224 */ /* 0x000fe200078e0006 */
[----:B------:R-:W-:Y:S01]  /*3850*/  F2FP.BF16.F32.PACK_AB R45, RZ, R45 ;  /* 0x0000002dff2d723e */ /* 0x000fe200000010ff */
[----:B------:R-:W-:Y:S01]  /*3860*/  @P6 IMAD.MOV.U32 R3, RZ, RZ, R7 ;  /* 0x000000ffff036224 */ /* 0x000fe200078e0007 */
[----:B------:R-:W-:Y:S02]  /*3870*/  F2FP.BF16.F32.PACK_AB R46, RZ, R46 ;  /* 0x0000002eff2e723e */ /* 0x000fe400000010ff */
[----:B------:R-:W-:Y:S02]  /*3880*/  F2FP.BF16.F32.PACK_AB R47, RZ, R47 ;  /* 0x0000002fff2f723e */ /* 0x000fe400000010ff */
[----:B------:R0:W-:Y:S01]  /*3890*/  @P6 STG.E.U16 desc[UR12][R2.64+0x52], R45 ;  /* 0x0000522d02006986 */ /* 0x0001e2000c10150c */
[----:B------:R-:W-:-:S02]  /*38a0*/  ISETP.GT.AND P6, PT, R4, 0x8, P5 ;  /* 0x000000080400780c */ /* 0x000fc40002fc4270 */
[C---:B------:R-:W-:Y:S02]  /*38b0*/  ISETP.GT.AND P5, PT, R4.reuse, RZ, P3 ;  /* 0x000000ff0400720c */ /* 0x040fe40001fa4270 */
[----:B------:R-:W-:Y:S02]  /*38c0*/  ISETP.GT.AND P3, PT, R4, 0x8, P3 ;  /* 0x000000080400780c */ /* 0x000fe40001f64270 */
[----:B------:R-:W-:Y:S02]  /*38d0*/  F2FP.BF16.F32.PACK_AB R48, RZ, R48 ;  /* 0x00000030ff30723e */ /* 0x000fe400000010ff */
[----:B------:R-:W-:Y:S02]  /*38e0*/  F2FP.BF16.F32.PACK_AB R49, RZ, R49 ;  /* 0x00000031ff31723e */ /* 0x000fe400000010ff */
[----:B------:R-:W-:Y:S01]  /*38f0*/  F2FP.BF16.F32.PACK_AB R50, RZ, R50 ;  /* 0x00000032ff32723e */ /* 0x000fe200000010ff */
[----:B0-----:R-:W-:Y:S01]  /*3900*/  @P4 IMAD.MOV.U32 R2, RZ, RZ, R8 ;  /* 0x000000ffff024224 */ /* 0x001fe200078e0008 */
[----:B------:R-:W-:Y:S01]  /*3910*/  F2FP.BF16.F32.PACK_AB R51, RZ, R51 ;  /* 0x00000033ff33723e */ /* 0x000fe200000010ff */
[----:B------:R-:W-:Y:S01]  /*3920*/  @P4 IMAD.MOV.U32 R3, RZ, RZ, R9 ;  /* 0x000000ffff034224 */ /* 0x000fe200078e0009 */
[----:B------:R-:W-:-:S02]  /*3930*/  F2FP.BF16.F32.PACK_AB R52, RZ, R52 ;  /* 0x00000034ff34723e */ /* 0x000fc400000010ff */
[----:B------:R-:W-:Y:S02]  /*3940*/  F2FP.BF16.F32.PACK_AB R53, RZ, R53 ;  /* 0x00000035ff35723e */ /* 0x000fe400000010ff */
[----:B------:R0:W-:Y:S01]  /*3950*/  @P4 STG.E.U16 desc[UR12][R2.64+0x50], R46 ;  /* 0x0000502e02004986 */ /* 0x0001e2000c10150c */
[C---:B------:R-:W-:Y:S02]  /*3960*/  ISETP.GT.AND P4, PT, R4.reuse, RZ, P2 ;  /* 0x000000ff0400720c */ /* 0x040fe40001784270 */
[----:B------:R-:W-:Y:S02]  /*3970*/  ISETP.GT.AND P2, PT, R4, 0x8, P2 ;  /* 0x000000080400780c */ /* 0x000fe40001744270 */
[----:B------:R-:W-:Y:S01]  /*3980*/  F2FP.BF16.F32.PACK_AB R54, RZ, R54 ;  /* 0x00000036ff36723e */ /* 0x000fe200000010ff */
[----:B0-----:R-:W-:Y:S02]  /*3990*/  @P6 IMAD.MOV.U32 R2, RZ, RZ, R8 ;  /* 0x000000ffff026224 */ /* 0x001fe400078e0008 */
[----:B------:R-:W-:-:S05]  /*39a0*/  @P6 IMAD.MOV.U32 R3, RZ, RZ, R9 ;  /* 0x000000ffff036224 */ /* 0x000fca00078e0009 */
[----:B------:R0:W-:Y:S01]  /*39b0*/  @P6 STG.E.U16 desc[UR12][R2.64+0x52], R47 ;  /* 0x0000522f02006986 */ /* 0x0001e2000c10150c */
[C---:B------:R-:W-:Y:S02]  /*39c0*/  ISETP.GT.AND P6, PT, R4.reuse, RZ, P0 ;  /* 0x000000ff0400720c */ /* 0x040fe400007c4270 */
[----:B------:R-:W-:Y:S01]  /*39d0*/  ISETP.GT.AND P0, PT, R4, 0x8, P0 ;  /* 0x000000080400780c */ /* 0x000fe20000704270 */
[----:B0-----:R-:W-:Y:S02]  /*39e0*/  @P5 IMAD.MOV.U32 R2, RZ, RZ, R6 ;  /* 0x000000ffff025224 */ /* 0x001fe400078e0006 */
[----:B------:R-:W-:-:S05]  /*39f0*/  @P5 IMAD.MOV.U32 R3, RZ, RZ, R7 ;  /* 0x000000ffff035224 */ /* 0x000fca00078e0007 */
[----:B------:R0:W-:Y:S01]  /*3a00*/  @P5 STG.E.U16 desc[UR12][R2.64+0x60], R48 ;  /* 0x0000603002005986 */ /* 0x0001e2000c10150c */
[C---:B------:R-:W-:Y:S02]  /*3a10*/  ISETP.GT.AND P5, PT, R4.reuse, RZ, P1 ;  /* 0x000000ff0400720c */ /* 0x040fe40000fa4270 */
[----:B------:R-:W-:Y:S01]  /*3a20*/  ISETP.GT.AND P1, PT, R4, 0x8, P1 ;  /* 0x000000080400780c */ /* 0x000fe20000f24270 */
[----:B0-----:R-:W-:Y:S02]  /*3a30*/  @P4 IMAD.MOV.U32 R2, RZ, RZ, R6 ;  /* 0x000000ffff024224 */ /* 0x001fe400078e0006 */
[----:B------:R-:W-:-:S05]  /*3a40*/  @P4 IMAD.MOV.U32 R3, RZ, RZ, R7 ;  /* 0x000000ffff034224 */ /* 0x000fca00078e0007 */
[----:B------:R0:W-:Y:S02]  /*3a50*/  @P4 STG.E.U16 desc[UR12][R2.64+0x62], R49 ;  /* 0x0000623102004986 */ /* 0x0001e4000c10150c */
        /* <DEDUP_REMOVED lines=8> */
[----:B------:R0:W-:Y:S04]  /*3ae0*/  @P5 STG.E.U16 desc[UR12][R2.64+0x70], R52 ;  /* 0x0000703402005986 */ /* 0x0001e8000c10150c */
[----:B------:R1:W-:Y:S01]  /*3af0*/  @P6 STG.E.U16 desc[UR12][R6.64+0x72], R53 ;  /* 0x0000723506006986 */ /* 0x0003e2000c10150c */
[----:B0-----:R-:W-:Y:S02]  /*3b00*/  @P1 IMAD.MOV.U32 R2, RZ, RZ, R8 ;  /* 0x000000ffff021224 */ /* 0x001fe400078e0008 */
[----:B------:R-:W-:-:S05]  /*3b10*/  @P1 IMAD.MOV.U32 R3, RZ, RZ, R9 ;  /* 0x000000ffff031224 */ /* 0x000fca00078e0009 */
[----:B------:R1:W-:Y:S01]  /*3b20*/  @P1 STG.E.U16 desc[UR12][R2.64+0x70], R54 ;  /* 0x0000703602001986 */ /* 0x0003e2000c10150c */
[----:B------:R-:W-:Y:S05]  /*3b30*/  @!P0 EXIT ;  /* 0x000000000000894d */ /* 0x000fea0003800000 */
[----:B------:R-:W-:-:S05]  /*3b40*/  F2FP.BF16.F32.PACK_AB R0, RZ, R0 ;  /* 0x00000000ff00723e */ /* 0x000fca00000010ff */
[----:B------:R-:W-:Y:S01]  /*3b50*/  STG.E.U16 desc[UR12][R8.64+0x72], R0 ;  /* 0x0000720008007986 */ /* 0x000fe2000c10150c */
[----:B------:R-:W-:Y:S05]  /*3b60*/  EXIT ;  /* 0x000000000000794d */ /* 0x000fea0003800000 */
.L_x_14:
[----:B------:R-:W-:-:S13]  /*3b70*/  ISETP.NE.AND P0, PT, R14, RZ, PT ;  /* 0x000000ff0e00720c */ /* 0x000fda0003f05270 */
[----:B------:R-:W-:Y:S05]  /*3b80*/  @P0 EXIT ;  /* 0x000000000000094d */ /* 0x000fea0003800000 */
[----:B------:R-:W-:Y:S01]  /*3b90*/  ELECT P0, URZ, PT ;  /* 0x00000000003f782f */ /* 0x000fe20003800000 */
[----:B------:R-:W-:-:S12]  /*3ba0*/  BSSY B0, `(.L_x_89) ;  /* 0x0000086000007945 */ /* 0x000fd80003800000 */
[----:B------:R-:W-:Y:S05]  /*3bb0*/  @!P0 BRA `(.L_x_90) ;  /* 0x0000000800108947 */ /* 0x000fea0003800000 */
[----:B------:R-:W-:-:S13]  /*3bc0*/  ISETP.GE.AND P0, PT, R6, 0x1, PT ;  /* 0x000000010600780c */ /* 0x000fda0003f06270 */
[----:B------:R-:W-:Y:S05]  /*3bd0*/  @!P0 BRA `(.L_x_90) ;  /* 0x0000000800088947 */ /* 0x000fea0003800000 */
[----:B---3-5:R-:W2:Y:S01]  /*3be0*/  S2R R2, SR_CgaCtaId ;  /* 0x0000000000027919 */ /* 0x028ea20000008800 */
[----:B------:R-:W-:Y:S01]  /*3bf0*/  IMAD.SHL.U32 R21, R7, 0x40, RZ ;  /* 0x0000004007157824 */ /* 0x000fe200078e00ff */
[----:B------:R-:W-:Y:S01]  /*3c00*/  ULDC UR4, c[0x0][0x384] ;  /* 0x0000e10000047ab9 */ /* 0x000fe20000000800 */
[----:B------:R-:W-:Y:S01]  /*3c10*/  LOP3.LUT P0, RZ, R8, 0x1f, RZ, 0xc0, !PT ;  /* 0x0000001f08ff7812 */ /* 0x000fe2000780c0ff */
[----:B------:R-:W-:Y:S01]  /*3c20*/  ULDC UR5, c[0x0][0x388] ;  /* 0x0000e20000057ab9 */ /* 0x000fe20000000800 */
[----:B------:R-:W-:Y:S01]  /*3c30*/  IMAD.HI.U32 R4, R21, UR4, RZ ;  /* 0x0000000415047c27 */ /* 0x000fe2000f8e00ff */
[C---:B------:R-:W-:Y:S02]  /*3c40*/  ISETP.NE.AND P1, PT, R11.reuse, RZ, PT ;  /* 0x000000ff0b00720c */ /* 0x040fe40003f25270 */
[----:B01----:R-:W-:Y:S02]  /*3c50*/  CS2R R12, SRZ ;  /* 0x00000000000c7805 */ /* 0x003fe4000001ff00 */
[----:B------:R-:W-:Y:S01]  /*3c60*/  ISETP.NE.OR P0, PT, R11, RZ, !P0 ;  /* 0x000000ff0b00720c */ /* 0x000fe20004705670 */
[----:B------:R-:W-:Y:S01]  /*3c70*/  IMAD.SHL.U32 R22, R10, 0x40, RZ ;  /* 0x000000400a167824 */ /* 0x000fe200078e00ff */
[----:B------:R-:W-:Y:S01]  /*3c80*/  LOP3.LUT R23, R3, 0x2, RZ, 0xfc, !PT ;  /* 0x0000000203177812 */ /* 0x000fe200078efcff */
[----:B------:R-:W-:Y:S01]  /*3c90*/  VIADD R24, R6, 0x1 ;  /* 0x0000000106187836 */ /* 0x000fe20000000000 */
[----:B------:R-:W-:Y:S01]  /*3ca0*/  CS2R R14, SRZ ;  /* 0x00000000000e7805 */ /* 0x000fe2000001ff00 */
[----:B------:R-:W-:Y:S01]  /*3cb0*/  IMAD.MOV.U32 R10, RZ, RZ, 0x1 ;  /* 0x00000001ff0a7424 */ /* 0x000fe200078e00ff */
[----:B------:R-:W-:Y:S01]  /*3cc0*/  SHF.R.U32.HI R7, RZ, UR5, R4 ;  /* 0x00000005ff077c19 */ /* 0x000fe20008011604 */
[----:B------:R-:W-:-:S02]  /*3cd0*/  IMAD.MOV.U32 R11, RZ, RZ, RZ ;  /* 0x000000ffff0b7224 */ /* 0x000fc400078e00ff */
[C---:B--2---:R-:W-:Y:S02]  /*3ce0*/  IMAD.SHL.U32 R0, R2.reuse, 0x800, RZ ;  /* 0x0000080002007824 */ /* 0x044fe400078e00ff */
[----:B------:R-:W-:-:S03]  /*3cf0*/  IMAD.SHL.U32 R2, R2, 0x20, RZ ;  /* 0x0000002002027824 */ /* 0x000fc600078e00ff */
[----:B------:R-:W-:-:S07]  /*3d00*/  LOP3.LUT R0, R0, 0x800, RZ, 0xc0, !PT ;  /* 0x0000080000007812 */ /* 0x000fce00078ec0ff */
.L_x_94:
[----:B------:R-:W0:Y:S01]  /*3d10*/  S2R R5, SR_CgaCtaId ;  /* 0x0000000000057919 */ /* 0x000e220000008800 */
[----:B------:R-:W-:-:S04]  /*3d20*/  MOV R4, 0x400 ;  /* 0x0000040000047802 */ /* 0x000fc80000000f00 */
[----:B0-----:R-:W-:Y:S02]  /*3d30*/  LEA R17, R5, R4, 0x18 ;  /* 0x0000000405117211 */ /* 0x001fe400078ec0ff */
[----:B------:R-:W-:-:S03]  /*3d40*/  SHF.L.U32 R4, R10, 0x1f, RZ ;  /* 0x0000001f0a047819 */ /* 0x000fc600000006ff */
[----:B------:R-:W-:-:S07]  /*3d50*/  IMAD R9, R11, 0x8, R17 ;  /* 0x000000080b097824 */ /* 0x000fce00078e0211 */
.L_x_91:
[----:B0-----:R0:W1:Y:S02]  /*3d60*/  SYNCS.PHASECHK.TRANS64.TRYWAIT P2, [R9+URZ+0x38070], R4 ;  /* 0x03807004090075a7 */ /* 0x001064000804017f */
[----:B-1----:R-:W-:Y:S05]  /*3d70*/  @!P2 NANOSLEEP.SYNCS 0x989680 ;  /* 0x009896800000a95d */ /* 0x002fea0003900000 */
[----:B------:R-:W1:Y:S02]  /*3d80*/  @!P2 SYNCS.PHASECHK.TRANS64 P2, [R9+URZ+0x38070], R4 ;  /* 0x038070040900a5a7 */ /* 0x000e64000804007f */
[----:B-1----:R-:W-:Y:S05]  /*3d90*/  @!P2 BRA `(.L_x_91) ;  /* 0xfffffffc00f0a947 */ /* 0x002fea000383ffff */
[----:B0-----:R-:W0:Y:S02]  /*3da0*/  @!P1 LDC R4, c[0x0][0x580] ;  /* 0x00016000ff049b82 */ /* 0x001e240000000800 */
[----:B0-----:R0:W-:Y:S02]  /*3db0*/  @!P1 SYNCS.ARRIVE.TRANS64 RZ, [R9+URZ+0x38000], R4 ;  /* 0x0380000409ff99a7 */ /* 0x0011e4000800003f */
[----:B0-----:R-:W-:-:S04]  /*3dc0*/  PRMT R4, R23, 0x9910, RZ ;  /* 0x0000991017047816 */ /* 0x001fc800000000ff */
[----:B------:R-:W-:-:S13]  /*3dd0*/  ISETP.NE.AND P2, PT, R4, 0x2, PT ;  /* 0x000000020400780c */ /* 0x000fda0003f45270 */
[----:B------:R-:W-:Y:S05]  /*3de0*/  @P2 BRA `(.L_x_92) ;  /* 0x0000000000042947 */ /* 0x000fea0003800000 */
[----:B------:R-:W-:Y:S01]  /*3df0*/  BPT.TRAP 0x1 ;  /* 0x000000040000795c */ /* 0x000fe20000300000 */
.L_x_92:
[----:B------:R-:W-:Y:S05]  /*3e00*/  @P0 BRA `(.L_x_93) ;  /* 0x0000000000040947 */ /* 0x000fea0003800000 */
[----:B------:R-:W-:Y:S01]  /*3e10*/  BPT.TRAP 0x1 ;  /* 0x000000040000795c */ /* 0x000fe20000300000 */
.L_x_93:
[----:B------:R-:W0:Y:S01]  /*3e20*/  LDC R16, c[0x0][0x380] ;  /* 0x0000e000ff107b82 */ /* 0x000e220000000800 */
[----:B------:R-:W-:Y:S01]  /*3e30*/  R2UR UR4, R7 ;  /* 0x00000000070472ca */ /* 0x000fe200000e0000 */
[----:B------:R-:W-:Y:S01]  /*3e40*/  ULDC UR24, c[0x0][0x38c] ;  /* 0x0000e30000187ab9 */ /* 0x000fe20000000800 */
[----:B------:R-:W-:Y:S01]  /*3e50*/  R2UR UR13, R21 ;  /* 0x00000000150d72ca */ /* 0x000fe200000e0000 */
[----:B------:R-:W-:Y:S01]  /*3e60*/  UISETP.NE.AND UP0, UPT, UR24, 0x1, UPT ;  /* 0x000000011800788c */ /* 0x000fe2000bf05270 */
[----:B------:R-:W-:Y:S01]  /*3e70*/  R2UR UR17, R9 ;  /* 0x00000000091172ca */ /* 0x000fe200000e0000 */
[----:B------:R-:W-:Y:S01]  /*3e80*/  ULDC UR12, c[0x0][0x3ec] ;  /* 0x0000fb00000c7ab9 */ /* 0x000fe20000000800 */
[C---:B------:R-:W-:Y:S01]  /*3e90*/  R2UR UR18, R14.reuse ;  /* 0x000000000e1272ca */ /* 0x040fe200000e0000 */
[----:B------:R-:W1:Y:S01]  /*3ea0*/  LDC.64 R18, c[0x0][0x3f8] ;  /* 0x0000fe00ff127b82 */ /* 0x000e620000000a00 */
[----:B------:R-:W-:Y:S01]  /*3eb0*/  VIADD R14, R14, 0x1 ;  /* 0x000000010e0e7836 */ /* 0x000fe20000000000 */
[----:B------:R-:W-:Y:S01]  /*3ec0*/  R2UR UR10, R17 ;  /* 0x00000000110a72ca */ /* 0x000fe200000e0000 */
[----:B------:R-:W-:Y:S01]  /*3ed0*/  VIADD R24, R24, 0xffffffff ;  /* 0xffffffff18187836 */ /* 0x000fe20000000000 */
[----:B------:R-:W-:Y:S01]  /*3ee0*/  R2UR UR16, R11 ;  /* 0x000000000b1072ca */ /* 0x000fe200000e0000 */
[----:B------:R-:W-:Y:S01]  /*3ef0*/  ULDC.64 UR28, c[0x0][0x198] ;  /* 0x00006600001c7ab9 */ /* 0x000fe20000000a00 */
[----:B------:R-:W-:Y:S01]  /*3f00*/  R2UR UR31, R2 ;  /* 0x00000000021f72ca */ /* 0x000fe200000e0000 */
[----:B------:R-:W-:Y:S01]  /*3f10*/  @UP0 ULDC.64 UR8, c[0x0][0x390] ;  /* 0x0000e40000080ab9 */ /* 0x000fe20000000a00 */
[----:B------:R-:W1:Y:S01]  /*3f20*/  LDC.64 R4, c[0x0][0x3d0] ;  /* 0x0000f400ff047b82 */ /* 0x000e620000000a00 */
[----:B------:R-:W-:Y:S01]  /*3f30*/  ULDC.64 UR20, c[0x0][0x3f0] ;  /* 0x0000fc0000147ab9 */ /* 0x000fe20000000a00 */
[----:B------:R-:W-:Y:S01]  /*3f40*/  ISETP.GT.AND P6, PT, R24, 0x1, PT ;  /* 0x000000011800780c */ /* 0x000fe20003fc4270 */
[----:B------:R-:W-:-:S02]  /*3f50*/  UIADD3 UR17, UR17, 0x38000, URZ ;  /* 0x0003800011117890 */ /* 0x000fc4000fffe03f */
[----:B------:R-:W-:Y:S01]  /*3f60*/  USHF.L.U32 UR18, UR18, 0x6, URZ ;  /* 0x0000000612127899 */ /* 0x000fe2000800063f */
[----:B------:R-:W-:Y:S01]  /*3f70*/  UMOV UR33, 0x30000 ;  /* 0x0003000000217882 */ /* 0x000fe20000000000 */
[----:B0-----:R-:W-:Y:S01]  /*3f80*/  ISETP.NE.AND P2, PT, R16, 0x1, PT ;  /* 0x000000011000780c */ /* 0x001fe20003f45270 */
[----:B------:R-:W0:Y:S01]  /*3f90*/  LDC R20, c[0x0][0x400] ;  /* 0x00010000ff147b82 */ /* 0x000e220000000800 */
[----:B------:R-:W-:Y:S01]  /*3fa0*/  ULEA UR16, UR16, UR10, 0xd ;  /* 0x0000000a10107291 */ /* 0x000fe2000f8e683f */
[----:B------:R-:W-:Y:S01]  /*3fb0*/  UMOV UR26, 0x0 ;  /* 0x00000000001a7882 */ /* 0x000fe20000000000 */
[----:B------:R-:W-:-:S09]  /*3fc0*/  UMOV UR27, 0x10000000 ;  /* 0x10000000001b7882 */ /* 0x000fd20000000000 */
[----:B------:R-:W-:Y:S01]  /*3fd0*/  @P2 IMAD.U32 R8, RZ, RZ, UR4 ;  /* 0x00000004ff082e24 */ /* 0x000fe2000f8e00ff */
[----:B------:R-:W-:-:S04]  /*3fe0*/  ULDC.64 UR4, c[0x0][0x3c8] ;  /* 0x0000f20000047ab9 */ /* 0x000fc80000000a00 */
[----:B------:R-:W-:Y:S01]  /*3ff0*/  @P2 R2UR UR13, R8 ;  /* 0x00000000080d22ca */ /* 0x000fe200000e0000 */
[C---:B------:R-:W-:Y:S01]  /*4000*/  IMAD R8, R11.reuse, 0x1000, R0 ;  /* 0x000010000b087824 */ /* 0x040fe200078e0200 */
[----:B------:R-:W-:Y:S01]  /*4010*/  ISETP.NE.AND P2, PT, R14, UR15, PT ;  /* 0x0000000f0e007c0c */ /* 0x000fe2000bf45270 */
[----:B------:R-:W-:Y:S02]  /*4020*/  VIADD R11, R11, 0x1 ;  /* 0x000000010b0b7836 */ /* 0x000fe40000000000 */
[----:B------:R-:W-:Y:S01]  /*4030*/  IMAD R8, R8, 0x2, R17 ;  /* 0x0000000208087824 */ /* 0x000fe200078e0211 */
[----:B------:R-:W-:Y:S01]  /*4040*/  SEL R14, R14, RZ, P2 ;  /* 0x000000ff0e0e7207 */ /* 0x000fe20001000000 */
[----:B-1----:R-:W-:Y:S01]  /*4050*/  IMAD R17, R13, R4, R19 ;  /* 0x000000040d117224 */ /* 0x002fe200078e0213 */
[----:B------:R-:W-:Y:S01]  /*4060*/  ISETP.NE.AND P5, PT, R11, 0xe, PT ;  /* 0x0000000e0b00780c */ /* 0x000fe20003fa5270 */
[----:B------:R-:W-:Y:S01]  /*4070*/  IMAD R4, R15, UR5, R18 ;  /* 0x000000050f047c24 */ /* 0x000fe2000f8e0212 */
[----:B------:R-:W-:Y:S01]  /*4080*/  R2UR UR23, R8 ;  /* 0x00000000081772ca */ /* 0x000fe200000e0000 */
[----:B------:R-:W-:Y:S01]  /*4090*/  ULDC UR5, c[0x0][0x398] ;  /* 0x0000e60000057ab9 */ /* 0x000fe20000000800 */
[----:B------:R-:W1:Y:S01]  /*40a0*/  LDC.64 R8, c[0x0][0x3e0] ;  /* 0x0000f800ff087b82 */ /* 0x000e620000000a00 */
[----:B------:R-:W-:Y:S01]  /*40b0*/  UIMAD.WIDE.U32 UR6, UR13, UR8, URZ ;  /* 0x000000080d0672a5 */ /* 0x000fe2000f8e003f */
[----:B------:R-:W-:Y:S01]  /*40c0*/  IMAD.U32 R4, R17, 0x20, R4 ;  /* 0x0000002011047824 */ /* 0x000fe200078e0004 */
[----:B------:R-:W-:Y:S01]  /*40d0*/  UMOV UR14, UR13 ;  /* 0x0000000d000e7c82 */ /* 0x000fe20008000000 */
[----:B------:R-:W-:Y:S01]  /*40e0*/  UIADD3 UR6, -UR13, URZ, URZ ;  /* 0x0000003f0d067290 */ /* 0x000fe2000fffe13f */
[----:B------:R-:W-:Y:S01]  /*40f0*/  VIADD R17, R15, 0x1 ;  /* 0x000000010f117836 */ /* 0x000fe20000000000 */
[----:B------:R-:W-:Y:S01]  /*4100*/  @UP0 USHF.R.U32.HI UR14, URZ, UR9, UR7 ;  /* 0x000000093f0e0299 */ /* 0x000fe20008011607 */
[----:B------:R-:W-:Y:S01]  /*4110*/  @P2 IMAD.MOV R17, RZ, RZ, R15 ;  /* 0x000000ffff112224 */ /* 0x000fe200078e020f */
[----:B------:R-:W-:Y:S01]  /*4120*/  UISETP.NE.AND UP0, UPT, UR5, 0x1, UPT ;  /* 0x000000010500788c */ /* 0x000fe2000bf05270 */
[----:B0-----:R-:W-:Y:S01]  /*4130*/  IMAD R5, R12, R5, R20 ;  /* 0x000000050c057224 */ /* 0x001fe200078e0214 */
[----:B------:R-:W-:Y:S01]  /*4140*/  UIADD3 UR25, -UR14, URZ, URZ ;  /* 0x0000003f0e197290 */ /* 0x000fe2000fffe13f */
[----:B------:R-:W-:Y:S01]  /*4150*/  IMAD R16, R16, UR6, R21 ;  /* 0x0000000610107c24 */ /* 0x000fe2000f8e0215 */
[----:B------:R-:W-:Y:S01]  /*4160*/  ULDC.64 UR8, c[0x0][0x3c0] ;  /* 0x0000f00000087ab9 */ /* 0x000fe20000000a00 */
[----:B------:R-:W-:Y:S01]  /*4170*/  IMAD.U32 R4, R5, 0x400, R4 ;  /* 0x0000040005047824 */ /* 0x000fe200078e0004 */
[----:B------:R-:W-:Y:S01]  /*4180*/  UMOV UR22, UR14 ;  /* 0x0000000e00167c82 */ /* 0x000fe20008000000 */
[----:B------:R-:W-:Y:S01]  /*4190*/  UIADD3 UR6, UP1, UR28, 0xf0, URZ ;  /* 0x000000f01c067890 */ /* 0x000fe2000ff3e03f */
[----:B------:R-:W-:Y:S01]  /*41a0*/  R2UR UR19, R16 ;  /* 0x00000000101372ca */ /* 0x000fe200000e0000 */
[----:B------:R-:W-:Y:S01]  /*41b0*/  UIADD3 UR28, UP2, UR28, 0x270, URZ ;  /* 0x000002701c1c7890 */ /* 0x000fe2000ff5e03f */
[----:B------:R-:W-:Y:S01]  /*41c0*/  R2UR UR30, R4 ;  /* 0x00000000041e72ca */ /* 0x000fe200000e0000 */
[----:B------:R-:W-:Y:S01]  /*41d0*/  @UP0 ULDC UR10, c[0x0][0x39c] ;  /* 0x0000e700000a0ab9 */ /* 0x000fe20000000800 */
[----:B------:R-:W-:Y:S01]  /*41e0*/  @UP0 ULDC UR32, c[0x0][0x3a0] ;  /* 0x0000e80000200ab9 */ /* 0x000fe20000000800 */
[----:B------:R-:W-:Y:S01]  /*41f0*/  UIMAD.WIDE.U32 UR10, UR14, UR10, URZ ;  /* 0x0000000a0e0a72a5 */ /* 0x000fe2000f8e003f */
[----:B------:R-:W-:Y:S01]  /*4200*/  VIADD R4, R13, 0x1 ;  /* 0x000000010d047836 */ /* 0x000fe20000000000 */
[----:B------:R-:W-:Y:S01]  /*4210*/  UIADD3.X UR7, URZ, UR29, URZ, UP1, !UPT ;  /* 0x0000001d3f077290 */ /* 0x000fe20008ffe43f */
[----:B-1----:R-:W-:Y:S01]  /*4220*/  ISETP.NE.AND P3, PT, R17, R8, PT ;  /* 0x000000081100720c */ /* 0x002fe20003f65270 */
[----:B------:R-:W-:Y:S01]  /*4230*/  @UP0 USHF.R.U32.HI UR22, URZ, UR32, UR11 ;  /* 0x000000203f160299 */ /* 0x000fe2000801160b */
[----:B------:R-:W-:Y:S01]  /*4240*/  VIADD R5, R12, 0x1 ;  /* 0x000000010c057836 */ /* 0x000fe20000000000 */
[----:B------:R-:W-:Y:S01]  /*4250*/  ULOP3.LUT UR11, UR18, 0x20, UR31, 0xf8, !UPT ;  /* 0x00000020120b7892 */ /* 0x000fe2000f8ef81f */
[----:B------:R-:W-:Y:S01]  /*4260*/  SEL R11, R11, RZ, P5 ;  /* 0x000000ff0b0b7207 */ /* 0x000fe20002800000 */
[----:B------:R-:W-:-:S02]  /*4270*/  UIADD3 UR10, -UR22, URZ, URZ ;  /* 0x0000003f160a7290 */ /* 0x000fc4000fffe13f */
[----:B------:R-:W-:Y:S01]  /*4280*/  UIMAD UR19, UR19, UR8, UR12 ;  /* 0x00000008131372a4 */ /* 0x000fe2000f8e020c */
[----:B------:R-:W-:Y:S01]  /*4290*/  R2UR UR12, R15 ;  /* 0x000000000f0c72ca */ /* 0x000fe200000e0000 */
[----:B------:R-:W-:Y:S01]  /*42a0*/  UIMAD UR5, UR5, UR10, UR14 ;  /* 0x0000000a050572a4 */ /* 0x000fe2000f8e020e */
[----:B------:R-:W-:Y:S01]  /*42b0*/  R2UR UR14, R12 ;  /* 0x000000000c0e72ca */ /* 0x000fe200000e0000 */
[----:B------:R-:W-:Y:S01]  /*42c0*/  UIMAD UR8, UR24, UR25, UR13 ;  /* 0x00000019180872a4 */ /* 0x000fe2000f8e020d */
[----:B------:R-:W-:Y:S01]  /*42d0*/  R2UR UR13, R13 ;  /* 0x000000000d0d72ca */ /* 0x000fe200000e0000 */
[----:B------:R-:W-:Y:S01]  /*42e0*/  @P3 IMAD.MOV R4, RZ, RZ, R13 ;  /* 0x000000ffff043224 */ /* 0x000fe200078e020d */
[----:B------:R-:W-:Y:S01]  /*42f0*/  R2UR UR10, R22 ;  /* 0x00000000160a72ca */ /* 0x000fe200000e0000 */
[----:B------:R-:W-:Y:S01]  /*4300*/  UIMAD UR21, UR5, UR4, UR21 ;  /* 0x00000004051572a4 */ /* 0x000fe2000f8e0215 */
[----:B------:R-:W-:Y:S01]  /*4310*/  SEL R15, R17, RZ, P3 ;  /* 0x000000ff110f7207 */ /* 0x000fe20001800000 */
[----:B------:R-:W-:Y:S01]  /*4320*/  UIMAD UR20, UR8, UR9, UR20 ;  /* 0x00000009081472a4 */ /* 0x000fe2000f8e0214 */
[C---:B------:R-:W-:Y:S01]  /*4330*/  ISETP.NE.AND P4, PT, R4.reuse, R9, PT ;  /* 0x000000090400720c */ /* 0x040fe20003f85270 */
[----:B------:R-:W-:Y:S01]  /*4340*/  UPRMT UR4, UR30, 0x5410, URZ ;  /* 0x000054101e047896 */ /* 0x000fe2000800003f */
[----:B------:R-:W-:Y:S01]  /*4350*/  SEL R9, RZ, 0x1, P5 ;  /* 0x00000001ff097807 */ /* 0x000fe20002800000 */
[----:B------:R-:W-:Y:S01]  /*4360*/  UIADD3 UR8, UR23, 0x1c000, URZ ;  /* 0x0001c00017087890 */ /* 0x000fe2000fffe03f */
[----:B------:R-:W-:Y:S01]  /*4370*/  SEL R13, R4, RZ, P4 ;  /* 0x000000ff040d7207 */ /* 0x000fe20002000000 */
[----:B------:R-:W-:Y:S01]  /*4380*/  UIADD3.X UR29, URZ, UR29, URZ, UP2, !UPT ;  /* 0x0000001d3f1d7290 */ /* 0x000fe200097fe43f */
[----:B------:R-:W-:Y:S01]  /*4390*/  LOP3.LUT R10, R10, R9, RZ, 0x3c, !PT ;  /* 0x000000090a0a7212 */ /* 0x000fe200078e3cff */
[----:B------:R-:W-:-:S03]  /*43a0*/  UMOV UR9, UR17 ;  /* 0x0000001100097c82 */ /* 0x000fc60008000000 */
[----:B------:R4:W-:Y:S03]  /*43b0*/  UTMALDG.5D.IM2COL [UR16], [UR6], UR4 ;  /* 0x00000010060073b4 */ /* 0x0009e60008060004 */
[----:B------:R-:W-:-:S04]  /*43c0*/  @P4 IMAD.MOV R5, RZ, RZ, R12 ;  /* 0x000000ffff054224 */ /* 0x000fc800078e020c */
[----:B------:R-:W-:Y:S01]  /*43d0*/  IMAD.MOV.U32 R12, RZ, RZ, R5 ;  /* 0x000000ffff0c7224 */ /* 0x000fe200078e0005 */
[----:B------:R4:W-:Y:S02]  /*43e0*/  UTMALDG.5D.MULTICAST [UR8], [UR28], UR33, desc[UR26] ;  /* 0x00001a081c0073b4 */ /* 0x0009e40008021821 */
[----:B----4-:R-:W-:Y:S05]  /*43f0*/  @P6 BRA `(.L_x_94) ;  /* 0xfffffff800446947 */ /* 0x010fea000383ffff */
.L_x_90:
[----:B------:R-:W-:Y:S05]  /*4400*/  BSYNC B0 ;  /* 0x0000000000007941 */ /* 0x000fea0003800000 */
.L_x_89:
[----:B------:R-:W-:Y:S01]  /*4410*/  ISETP.GE.U32.AND P0, PT, R6, 0xe, PT ;  /* 0x0000000e0600780c */ /* 0x000fe20003f06070 */
[----:B------:R-:W-:-:S12]  /*4420*/  IMAD.MOV.U32 R4, RZ, RZ, 0x1 ;  /* 0x00000001ff047424 */ /* 0x000fd800078e00ff */
[----:B------:R-:W-:Y:S05]  /*4430*/  @!P0 BRA `(.L_x_95) ;  /* 0x00000000001c8947 */ /* 0x000fea0003800000 */
[----:B------:R-:W-:-:S05]  /*4440*/  SHF.R.U32.HI R4, RZ, 0x1, R6 ;  /* 0x00000001ff047819 */ /* 0x000fca0000011606 */
[----:B------:R-:W-:-:S05]  /*4450*/  IMAD.WIDE.U32 R4, R4, -0x6db6db6d, RZ ;  /* 0x9249249304047825 */ /* 0x000fca00078e00ff */
[----:B--2--5:R-:W-:-:S04]  /*4460*/  SHF.R.U32.HI R0, RZ, 0x2, R5 ;  /* 0x00000002ff007819 */ /* 0x024fc80000011605 */
[----:B------:R-:W-:-:S04]  /*4470*/  LOP3.LUT R0, R0, 0x1, RZ, 0xc0, !PT ;  /* 0x0000000100007812 */ /* 0x000fc800078ec0ff */
[----:B------:R-:W-:-:S04]  /*4480*/  ISETP.NE.U32.AND P0, PT, R0, 0x1, PT ;  /* 0x000000010000780c */ /* 0x000fc80003f05070 */
[----:B------:R-:W-:-:S04]  /*4490*/  ISETP.NE.U32.AND.EX P0, PT, RZ, RZ, PT, P0 ;  /* 0x000000ffff00720c */ /* 0x000fc80003f05100 */
[----:B------:R-:W-:-:S09]  /*44a0*/  SEL R4, RZ, 0x1, !P0 ;  /* 0x00000001ff047807 */ /* 0x000fd20004000000 */
.L_x_95:
[----:B------:R-:W-:Y:S05]  /*44b0*/  WARPSYNC.ALL ;  /* 0x0000000000007948 */ /* 0x000fea0003800000 */
[----:B------:R-:W-:-:S13]  /*44c0*/  ELECT P0, URZ, PT ;  /* 0x00000000003f782f */ /* 0x000fda0003800000 */
[----:B------:R-:W-:Y:S05]  /*44d0*/  @!P0 EXIT ;  /* 0x000000000000894d */ /* 0x000fea0003800000 */
[----:B------:R-:W-:-:S04]  /*44e0*/  LOP3.LUT R3, R3, 0x2, RZ, 0xfc, !PT ;  /* 0x0000000203037812 */ /* 0x000fc800078efcff */
[----:B------:R-:W-:-:S13]  /*44f0*/  ISETP.NE.AND P0, PT, R3, 0x3, PT ;  /* 0x000000030300780c */ /* 0x000fda0003f05270 */
[----:B------:R-:W-:Y:S05]  /*4500*/  @!P0 BRA `(.L_x_96) ;  /* 0x0000000000048947 */ /* 0x000fea0003800000 */
[----:B------:R-:W-:Y:S01]  /*4510*/  BPT.TRAP 0x1 ;  /* 0x000000040000795c */ /* 0x000fe20000300000 */
.L_x_96:
[----:B------:R-:W4:Y:S01]  /*4520*/  S2R R5, SR_CgaCtaId ;  /* 0x0000000000057919 */ /* 0x000f220000008800 */
[----:B---3-5:R-:W-:Y:S02]  /*4530*/  SHF.R.U32.HI R2, RZ, 0x1, R6 ;  /* 0x00000001ff027819 */ /* 0x028fe40000011606 */
[----:B--2---:R-:W-:-:S03]  /*4540*/  MOV R0, 0x400 ;  /* 0x0000040000007802 */ /* 0x004fc60000000f00 */
[----:B------:R-:W-:-:S05]  /*4550*/  IMAD.WIDE.U32 R2, R2, -0x6db6db6d, RZ ;  /* 0x9249249302027825 */ /* 0x000fca00078e00ff */
[----:B------:R-:W-:-:S05]  /*4560*/  SHF.R.U32.HI R3, RZ, 0x2, R3 ;  /* 0x00000002ff037819 */ /* 0x000fca0000011603 */
[----:B------:R-:W-:Y:S01]  /*4570*/  IMAD R3, R3, -0xe, R6 ;  /* 0xfffffff203037824 */ /* 0x000fe200078e0206 */
[----:B----4-:R-:W-:Y:S02]  /*4580*/  LEA R0, R5, R0, 0x18 ;  /* 0x0000000005007211 */ /* 0x010fe400078ec0ff */
[----:B------:R-:W-:-:S03]  /*4590*/  SHF.L.U32 R5, R4, 0x1f, RZ ;  /* 0x0000001f04057819 */ /* 0x000fc600000006ff */
[----:B------:R-:W-:-:S04]  /*45a0*/  VIADD R0, R0, 0x38070 ;  /* 0x0003807000007836 */ /* 0x000fc80000000000 */
[----:B------:R-:W-:-:S07]  /*45b0*/  IMAD R2, R3, 0x8, R0 ;  /* 0x0000000803027824 */ /* 0x000fce00078e0200 */
.L_x_97:
[----:B--2---:R2:W3:Y:S02]  /*45c0*/  SYNCS.PHASECHK.TRANS64.TRYWAIT P0, [R2+URZ], R5 ;  /* 0x00000005020075a7 */ /* 0x0044e4000800017f */
[----:B---3--:R-:W-:Y:S05]  /*45d0*/  @!P0 NANOSLEEP.SYNCS 0x989680 ;  /* 0x009896800000895d */ /* 0x008fea0003900000 */
[----:B------:R-:W3:Y:S02]  /*45e0*/  @!P0 SYNCS.PHASECHK.TRANS64 P0, [R2+URZ], R5 ;  /* 0x00000005020085a7 */ /* 0x000ee4000800007f */
[----:B---3--:R-:W-:Y:S05]  /*45f0*/  @!P0 BRA `(.L_x_97) ;  /* 0xfffffffc00f08947 */ /* 0x008fea000383ffff */
[----:B------:R-:W-:-:S05]  /*4600*/  VIADD R3, R3, 0x1 ;  /* 0x0000000103037836 */ /* 0x000fca0000000000 */
[----:B------:R-:W-:-:S04]  /*4610*/  ISETP.NE.AND P0, PT, R3, 0xe, PT ;  /* 0x0000000e0300780c */ /* 0x000fc80003f05270 */
[----:B--2---:R-:W-:Y:S02]  /*4620*/  SEL R5, RZ, 0x1, P0 ;  /* 0x00000001ff057807 */ /* 0x004fe40000000000 */
[----:B------:R-:W-:Y:S02]  /*4630*/  SEL R3, R3, RZ, P0 ;  /* 0x000000ff03037207 */ /* 0x000fe40000000000 */
[----:B------:R-:W-:-:S03]  /*4640*/  LOP3.LUT R7, R4, R5, RZ, 0x3c, !PT ;  /* 0x0000000504077212 */ /* 0x000fc600078e3cff */
[----:B------:R-:W-:Y:S01]  /*4650*/  IMAD R2, R3, 0x8, R0 ;  /* 0x0000000803027824 */ /* 0x000fe200078e0200 */
[----:B------:R-:W-:-:S07]  /*4660*/  SHF.L.U32 R5, R7, 0x1f, RZ ;  /* 0x0000001f07057819 */ /* 0x000fce00000006ff */
.L_x_98:
        /* <DEDUP_REMOVED lines=11> */
.L_x_99:
        /* <DEDUP_REMOVED lines=11> */
.L_x_100:
        /* <DEDUP_REMOVED lines=11> */
.L_x_101:
        /* <DEDUP_REMOVED lines=11> */
.L_x_102:
        /* <DEDUP_REMOVED lines=11> */
.L_x_103:
        /* <DEDUP_REMOVED lines=11> */
.L_x_104:
        /* <DEDUP_REMOVED lines=11> */
.L_x_105:
        /* <DEDUP_REMOVED lines=11> */
.L_x_106:
        /* <DEDUP_REMOVED lines=11> */
.L_x_107:
        /* <DEDUP_REMOVED lines=11> */
.L_x_108:
        /* <DEDUP_REMOVED lines=11> */
.L_x_109:
        /* <DEDUP_REMOVED lines=11> */
.L_x_110:
[----:B--2---:R2:W3:Y:S02]  /*4eb0*/  SYNCS.PHASECHK.TRANS64.TRYWAIT P0, [R3+URZ], R0 ;  /* 0x00000000030075a7 */ /* 0x0044e4000800017f */
[----:B---3--:R-:W-:Y:S05]  /*4ec0*/  @!P0 NANOSLEEP.SYNCS 0x989680 ;  /* 0x009896800000895d */ /* 0x008fea0003900000 */
[----:B------:R-:W3:Y:S02]  /*4ed0*/  @!P0 SYNCS.PHASECHK.TRANS64 P0, [R3+URZ], R0 ;  /* 0x00000000030085a7 */ /* 0x000ee4000800007f */
[----:B---3--:R-:W-:Y:S05]  /*4ee0*/  @P0 EXIT ;  /* 0x000000000000094d */ /* 0x008fea0003800000 */
[----:B------:R-:W-:Y:S05]  /*4ef0*/  BRA `(.L_x_110) ;  /* 0xfffffffc00ec7947 */ /* 0x000fea000383ffff */
.L_x_111:
[----:B------:R-:W-:-:S00]  /*4f00*/  BRA `(.L_x_111) ;  /* 0xfffffffc00fc7947 */ /* 0x000fc0000383ffff */
[----:B------:R-:W-:-:S00]  /*4f10*/  NOP ;  /* 0x0000000000007918 */ /* 0x000fc00000000000 */
        /* <DEDUP_REMOVED lines=14> */
.L_x_112:


//--------------------- .nv.shared._ZN7cutlass13device_kernelINS_4conv6kernel13ConvUniversalINS1_16ConvProblemShapeILNS1_8OperatorE1ELi3EEENS1_10collective14CollectiveConvINS1_46MainloopSm90TmaGmmaWarpSpecializedImplicitGemmILS5_1ELi14ELi3EN4cute5tupleIJNSA_1CILi2EEENSC_ILi1EEESE_EEENS1_36KernelImplicitTmaWarpSpecializedSm90ELi1EEENSB_IJNSC_ILi64EEESI_NSB_IJSI_EEEEEENS_10bfloat16_tESL_NSA_8TiledMMAINSA_8MMA_AtomIJNSA_4SM904GMMA27MMA_64x64x16_F32BF16BF16_SSILNSP_5MajorE0ELSR_1ELNSP_7ScaleInE1ELSS_1EEEEEENSA_6LayoutINSB_IJSE_SE_SE_EEENSB_IJNSC_ILi0EEESX_SX_EEEEENSB_IJNSA_10UnderscoreES10_S10_EEEEENS7_6detail26Sm90ImplicitGemmTileTraitsINSA_20SM90_TMA_LOAD_IM2COLENSA_14ComposedLayoutINSA_7SwizzleILi3ELi4ELi3EEENSA_18smem_ptr_flag_bitsILi16EEENSV_INSB_IJNSB_IJNSC_ILi8EEES1B_EEENSB_IJSI_SE_EEENSB_IJSE_NSC_ILi14EEEEEEEEENSB_IJNSB_IJSI_NSC_ILi512EEEEEENSB_IJSE_SX_EEENSB_IJSX_NSC_ILi4096EEEEEEEEEEEEEvEENS14_INSA_23SM90_TMA_LOAD_MULTICASTENS16_IS18_S1A_NSV_INSB_IJS1D_S1C_S1F_EEENSB_IJS1J_S1I_S1L_EEEEEEEvEEEENS_8epilogue10collective6detail29Sm90TmaWarpSpecializedAdapterINS1Y_15DefaultEpilogueISL_NSB_IJNSB_IJllllEEESE_SX_EEES23_NS1X_6thread17LinearCombinationISL_Li1EffLNS24_9ScaleType4KindE0ELNS_15FloatRoundStyleE2ESL_EENS_4gemm15EpilogueDefaultEEEEEvvEEEEvNT_6ParamsE --------------------------
	.section	.nv.shared._ZN7cutlass13device_kernelINS_4conv6kernel13ConvUniversalINS1_16ConvProblemShapeILNS1_8OperatorE1ELi3EEENS1_10collective14CollectiveConvINS1_46MainloopSm90TmaGmmaWarpSpecializedImplicitGemmILS5_1ELi14ELi3EN4cute5tupleIJNSA_1CILi2EEENSC_ILi1EEESE_EEENS1_36KernelImplicitTmaWarpSpecializedSm90ELi1EEENSB_IJNSC_ILi64EEESI_NSB_IJSI_EEEEEENS_10bfloat16_tESL_NSA_8TiledMMAINSA_8MMA_AtomIJNSA_4SM904GMMA27MMA_64x64x16_F32BF16BF16_SSILNSP_5MajorE0ELSR_1ELNSP_7ScaleInE1ELSS_1EEEEEENSA_6LayoutINSB_IJSE_SE_SE_EEENSB_IJNSC_ILi0EEESX_SX_EEEEENSB_IJNSA_10UnderscoreES10_S10_EEEEENS7_6detail26Sm90ImplicitGemmTileTraitsINSA_20SM90_TMA_LOAD_IM2COLENSA_14ComposedLayoutINSA_7SwizzleILi3ELi4ELi3EEENSA_18smem_ptr_flag_bitsILi16EEENSV_INSB_IJNSB_IJNSC_ILi8EEES1B_EEENSB_IJSI_SE_EEENSB_IJSE_NSC_ILi14EEEEEEEEENSB_IJNSB_IJSI_NSC_ILi512EEEEEENSB_IJSE_SX_EEENSB_IJSX_NSC_ILi4096EEEEEEEEEEEEEvEENS14_INSA_23SM90_TMA_LOAD_MULTICASTENS16_IS18_S1A_NSV_INSB_IJS1D_S1C_S1F_EEENSB_IJS1J_S1I_S1L_EEEEEEEvEEEENS_8epilogue10collective6detail29Sm90TmaWarpSpecializedAdapterINS1Y_15DefaultEpilogueISL_NSB_IJNSB_IJllllEEESE_SX_EEES23_NS1X_6thread17LinearCombinationISL_Li1EffLNS24_9ScaleType4KindE0ELNS_15FloatRoundStyleE2ESL_EENS_4gemm15EpilogueDefaultEEEEEvvEEEEvNT_6ParamsE,"aw",@nobits
	.sectionflags	@""
	.align	16
	.zero		1024


//--------------------- .nv.shared.reserved.0     --------------------------
	.section	.nv.shared.reserved.0,"aw",@nobits
	.weak		__nv_reservedSMEM_offset_0_alias
	.size		__nv_reservedSMEM_offset_0_alias, 0, 0
	.other		__nv_reservedSMEM_offset_0_alias,@"STO_CUDA_RESERVED_SHARED STV_DEFAULT"
__nv_reservedSMEM_offset_0_alias:
	.zero		0


//--------------------- .nv.global                --------------------------
	.section	.nv.global,"aw",@nobits
.nv.global:
	.type		_ZN39_INTERNAL_55fcb866_4_k_cu_12db88e1_30694cute1_E,@object
	.size		_ZN39_INTERNAL_55fcb866_4_k_cu_12db88e1_30694cute1_E,(_ZN39_INTERNAL_55fcb866_4_k_cu_12db88e1_30694cuda3std3__45__cpo6cbeginE - _ZN39_INTERNAL_55fcb866_4_k_cu_12db88e1_30694cute1_E)
_ZN39_INTERNAL_55fcb866_4_k_cu_12db88e1_30694cute1_E:
	.zero		1
	.type		_ZN39_INTERNAL_55fcb866_4_k_cu_12db88e1_30694cuda3std3__45__cpo6cbeginE,@object
	.size		_ZN39_INTERNAL_55fcb866_4_k_cu_12db88e1_30694cuda3std3__45__cpo6cbeginE,(_ZN39_INTERNAL_55fcb866_4_k_cu_12db88e1_30694cuda3std3__48in_placeE - _ZN39_INTERNAL_55fcb866_4_k_cu_12db88e1_30694cuda3std3__45__cpo6cbeginE)
_ZN39_INTERNAL_55fcb866_4_k_cu_12db88e1_30694cuda3std3__45__cpo6cbeginE:
	.zero		1
	.type		_ZN39_INTERNAL_55fcb866_4_k_cu_12db88e1_30694cuda3std3__48in_placeE,@object
	.size		_ZN39_INTERNAL_55fcb866_4_k_cu_12db88e1_30694cuda3std3__48in_placeE,(_ZN39_INTERNAL_55fcb866_4_k_cu_12db88e1_30694cuda3std6ranges3__45__cpo9iter_moveE - _ZN39_INTERNAL_55fcb866_4_k_cu_12db88e1_30694cuda3std3__48in_placeE)
_ZN39_INTERNAL_55fcb866_4_k_cu_12db88e1_30694cuda3std3__48in_placeE:
	.zero		1
	.type		_ZN39_INTERNAL_55fcb866_4_k_cu_12db88e1_30694cuda3std6ranges3__45__cpo9iter_moveE,@object
	.size		_ZN39_INTERNAL_55fcb866_4_k_cu_12db88e1_30694cuda3std6ranges3__45__cpo9iter_moveE,(_ZN39_INTERNAL_55fcb866_4_k_cu_12db88e1_30694cuda3std3__45__cpo5beginE - _ZN39_INTERNAL_55fcb866_4_k_cu_12db88e1_30694cuda3std6ranges3__45__cpo9iter_moveE)
_ZN39_INTERNAL_55fcb866_4_k_cu_12db88e1_30694cuda3std6ranges3__45__cpo9iter_moveE:
	.zero		1
	.type		_ZN39_INTERNAL_55fcb866_4_k_cu_12db88e1_30694cuda3std3__45__cpo5beginE,@object
	.size		_ZN39_INTERNAL_55fcb866_4_k_cu_12db88e1_30694cuda3std3__45__cpo5beginE,(_ZN39_INTERNAL_55fcb866_4_k_cu_12db88e1_30694cuda3std3__441_GLOBAL__N__55fcb866_4_k_cu_12db88e1_30696ignoreE - _ZN39_INTERNAL_55fcb866_4_k_cu_12db88e1_30694cuda3std3__45__cpo5beginE)
_ZN39_INTERNAL_55fcb866_4_k_cu_12db88e1_30694cuda3std3__45__cpo5beginE:
	.zero		1
	.type		_ZN39_INTERNAL_55fcb866_4_k_cu_12db88e1_30694cuda3std3__441_GLOBAL__N__55fcb866_4_k_cu_12db88e1_30696ignoreE,@object
	.size		_ZN39_INTERNAL_55fcb866_4_k_cu_12db88e1_30694cuda3std3__441_GLOBAL__N__55fcb866_4_k_cu_12db88e1_30696ignoreE,(_ZN39_INTERNAL_55fcb866_4_k_cu_12db88e1_30694cute7productE - _ZN39_INTERNAL_55fcb866_4_k_cu_12db88e1_30694cuda3std3__441_GLOBAL__N__55fcb866_4_k_cu_12db88e1_30696ignoreE)
_ZN39_INTERNAL_55fcb866_4_k_cu_12db88e1_30694cuda3std3__441_GLOBAL__N__55fcb866_4_k_cu_12db88e1_30696ignoreE:
	.zero		1
	.type		_ZN39_INTERNAL_55fcb866_4_k_cu_12db88e1_30694cute7productE,@object
	.size		_ZN39_INTERNAL_55fcb866_4_k_cu_12db88e1_30694cute7productE,(_ZN39_INTERNAL_55fcb866_4_k_cu_12db88e1_30694cuda3std3__45__cpo3endE - _ZN39_INTERNAL_55fcb866_4_k_cu_12db88e1_30694cute7productE)
_ZN39_INTERNAL_55fcb866_4_k_cu_12db88e1_30694cute7productE:
	.zero		1
	.type		_ZN39_INTERNAL_55fcb866_4_k_cu_12db88e1_30694cuda3std3__45__cpo3endE,@object
	.size		_ZN39_INTERNAL_55fcb866_4_k_cu_12db88e1_30694cuda3std3__45__cpo3endE,(_ZN39_INTERNAL_55fcb866_4_k_cu_12db88e1_30694cuda3std3__419piecewise_constructE - _ZN39_INTERNAL_55fcb866_4_k_cu_12db88e1_30694cuda3std3__45__cpo3endE)
_ZN39_INTERNAL_55fcb866_4_k_cu_12db88e1_30694cuda3std3__45__cpo3endE:
	.zero		1
	.type		_ZN39_INTERNAL_55fcb866_4_k_cu_12db88e1_30694cuda3std3__419piecewise_constructE,@object
	.size		_ZN39_INTERNAL_55fcb866_4_k_cu_12db88e1_30694cuda3std3__419piecewise_constructE,(_ZN39_INTERNAL_55fcb866_4_k_cu_12db88e1_30694cuda3std3__45__cpo4cendE - _ZN39_INTERNAL_55fcb866_4_k_cu_12db88e1_30694cuda3std3__419piecewise_constructE)
_ZN39_INTERNAL_55fcb866_4_k_cu_12db88e1_30694cuda3std3__419piecewise_constructE:
	.zero		1
	.type		_ZN39_INTERNAL_55fcb866_4_k_cu_12db88e1_30694cuda3std3__45__cpo4cendE,@object
	.size		_ZN39_INTERNAL_55fcb866_4_k_cu_12db88e1_30694cuda3std3__45__cpo4cendE,(_ZN39_INTERNAL_55fcb866_4_k_cu_12db88e1_30694cuda3std6ranges3__45__cpo4swapE - _ZN39_INTERNAL_55fcb866_4_k_cu_12db88e1_30694cuda3std3__45__cpo4cendE)
_ZN39_INTERNAL_55fcb866_4_k_cu_12db88e1_30694cuda3std3__45__cpo4cendE:
	.zero		1
	.type		_ZN39_INTERNAL_55fcb866_4_k_cu_12db88e1_30694cuda3std6ranges3__45__cpo4swapE,@object
	.size		_ZN39_INTERNAL_55fcb866_4_k_cu_12db88e1_30694cuda3std6ranges3__45__cpo4swapE,(.L_7 - _ZN39_INTERNAL_55fcb866_4_k_cu_12db88e1_30694cuda3std6ranges3__45__cpo4swapE)
_ZN39_INTERNAL_55fcb866_4_k_cu_12db88e1_30694cuda3std6ranges3__45__cpo4swapE:
	.zero		1
.L_7:


//--------------------- .nv.constant0._ZN7cutlass13device_kernelINS_4conv6kernel13ConvUniversalINS1_16ConvProblemShapeILNS1_8OperatorE1ELi3EEENS1_10collective14CollectiveConvINS1_46MainloopSm90TmaGmmaWarpSpecializedImplicitGemmILS5_1ELi14ELi3EN4cute5tupleIJNSA_1CILi2EEENSC_ILi1EEESE_EEENS1_36KernelImplicitTmaWarpSpecializedSm90ELi1EEENSB_IJNSC_ILi64EEESI_NSB_IJSI_EEEEEENS_10bfloat16_tESL_NSA_8TiledMMAINSA_8MMA_AtomIJNSA_4SM904GMMA27MMA_64x64x16_F32BF16BF16_SSILNSP_5MajorE0ELSR_1ELNSP_7ScaleInE1ELSS_1EEEEEENSA_6LayoutINSB_IJSE_SE_SE_EEENSB_IJNSC_ILi0EEESX_SX_EEEEENSB_IJNSA_10UnderscoreES10_S10_EEEEENS7_6detail26Sm90ImplicitGemmTileTraitsINSA_20SM90_TMA_LOAD_IM2COLENSA_14ComposedLayoutINSA_7SwizzleILi3ELi4ELi3EEENSA_18smem_ptr_flag_bitsILi16EEENSV_INSB_IJNSB_IJNSC_ILi8EEES1B_EEENSB_IJSI_SE_EEENSB_IJSE_NSC_ILi14EEEEEEEEENSB_IJNSB_IJSI_NSC_ILi512EEEEEENSB_IJSE_SX_EEENSB_IJSX_NSC_ILi4096EEEEEEEEEEEEEvEENS14_INSA_23SM90_TMA_LOAD_MULTICASTENS16_IS18_S1A_NSV_INSB_IJS1D_S1C_S1F_EEENSB_IJS1J_S1I_S1L_EEEEEEEvEEEENS_8epilogue10collective6detail29Sm90TmaWarpSpecializedAdapterINS1Y_15DefaultEpilogueISL_NSB_IJNSB_IJllllEEESE_SX_EEES23_NS1X_6thread17LinearCombinationISL_Li1EffLNS24_9ScaleType4KindE0ELNS_15FloatRoundStyleE2ESL_EENS_4gemm15EpilogueDefaultEEEEEvvEEEEvNT_6ParamsE --------------------------
	.section	.nv.constant0._ZN7cutlass13device_kernelINS_4conv6kernel13ConvUniversalINS1_16ConvProblemShapeILNS1_8OperatorE1ELi3EEENS1_10collective14CollectiveConvINS1_46MainloopSm90TmaGmmaWarpSpecializedImplicitGemmILS5_1ELi14ELi3EN4cute5tupleIJNSA_1CILi2EEENSC_ILi1EEESE_EEENS1_36KernelImplicitTmaWarpSpecializedSm90ELi1EEENSB_IJNSC_ILi64EEESI_NSB_IJSI_EEEEEENS_10bfloat16_tESL_NSA_8TiledMMAINSA_8MMA_AtomIJNSA_4SM904GMMA27MMA_64x64x16_F32BF16BF16_SSILNSP_5MajorE0ELSR_1ELNSP_7ScaleInE1ELSS_1EEEEEENSA_6LayoutINSB_IJSE_SE_SE_EEENSB_IJNSC_ILi0EEESX_SX_EEEEENSB_IJNSA_10UnderscoreES10_S10_EEEEENS7_6detail26Sm90ImplicitGemmTileTraitsINSA_20SM90_TMA_LOAD_IM2COLENSA_14ComposedLayoutINSA_7SwizzleILi3ELi4ELi3EEENSA_18smem_ptr_flag_bitsILi16EEENSV_INSB_IJNSB_IJNSC_ILi8EEES1B_EEENSB_IJSI_SE_EEENSB_IJSE_NSC_ILi14EEEEEEEEENSB_IJNSB_IJSI_NSC_ILi512EEEEEENSB_IJSE_SX_EEENSB_IJSX_NSC_ILi4096EEEEEEEEEEEEEvEENS14_INSA_23SM90_TMA_LOAD_MULTICASTENS16_IS18_S1A_NSV_INSB_IJS1D_S1C_S1F_EEENSB_IJS1J_S1I_S1L_EEEEEEEvEEEENS_8epilogue10collective6detail29Sm90TmaWarpSpecializedAdapterINS1Y_15DefaultEpilogueISL_NSB_IJNSB_IJllllEEESE_SX_EEES23_NS1X_6thread17LinearCombinationISL_Li1EffLNS24_9ScaleType4KindE0ELNS_15FloatRoundStyleE2ESL_EENS_4gemm15EpilogueDefaultEEEEEvvEEEEvNT_6ParamsE,"a",@progbits
	.sectionflags	@""
	.align	4
.nv.constant0._ZN7cutlass13device_kernelINS_4conv6kernel13ConvUniversalINS1_16ConvProblemShapeILNS1_8OperatorE1ELi3EEENS1_10collective14CollectiveConvINS1_46MainloopSm90TmaGmmaWarpSpecializedImplicitGemmILS5_1ELi14ELi3EN4cute5tupleIJNSA_1CILi2EEENSC_ILi1EEESE_EEENS1_36KernelImplicitTmaWarpSpecializedSm90ELi1EEENSB_IJNSC_ILi64EEESI_NSB_IJSI_EEEEEENS_10bfloat16_tESL_NSA_8TiledMMAINSA_8MMA_AtomIJNSA_4SM904GMMA27MMA_64x64x16_F32BF16BF16_SSILNSP_5MajorE0ELSR_1ELNSP_7ScaleInE1ELSS_1EEEEEENSA_6LayoutINSB_IJSE_SE_SE_EEENSB_IJNSC_ILi0EEESX_SX_EEEEENSB_IJNSA_10UnderscoreES10_S10_EEEEENS7_6detail26Sm90ImplicitGemmTileTraitsINSA_20SM90_TMA_LOAD_IM2COLENSA_14ComposedLayoutINSA_7SwizzleILi3ELi4ELi3EEENSA_18smem_ptr_flag_bitsILi16EEENSV_INSB_IJNSB_IJNSC_ILi8EEES1B_EEENSB_IJSI_SE_EEENSB_IJSE_NSC_ILi14EEEEEEEEENSB_IJNSB_IJSI_NSC_ILi512EEEEEENSB_IJSE_SX_EEENSB_IJSX_NSC_ILi4096EEEEEEEEEEEEEvEENS14_INSA_23SM90_TMA_LOAD_MULTICASTENS16_IS18_S1A_NSV_INSB_IJS1D_S1C_S1F_EEENSB_IJS1J_S1I_S1L_EEEEEEEvEEEENS_8epilogue10collective6detail29Sm90TmaWarpSpecializedAdapterINS1Y_15DefaultEpilogueISL_NSB_IJNSB_IJllllEEESE_SX_EEES23_NS1X_6thread17LinearCombinationISL_Li1EffLNS24_9ScaleType4KindE0ELNS_15FloatRoundStyleE2ESL_EENS_4gemm15EpilogueDefaultEEEEEvvEEEEvNT_6ParamsE:
	.zero		1664


//--------------------- SYMBOLS --------------------------

	.type		.nv.reservedSmem.offset0,@object
	.size		.nv.reservedSmem.offset0,0x4
